	.headerflags	@"EF_CUDA_TEXMODE_UNIFIED EF_CUDA_64BIT_ADDRESS EF_CUDA_SM86 EF_CUDA_VIRTUAL_SM(EF_CUDA_SM86)"
	.elftype	@"ET_EXEC"


//--------------------- .nv.info                  --------------------------
	.section	.nv.info,"",@"SHT_CUDA_INFO"
	.align	4


	//----- nvinfo : EIATTR_REGCOUNT
	.align		4
        /*0000*/ 	.byte	0x04, 0x2f
        /*0002*/ 	.short	(.L_1 - .L_0)
	.align		4
.L_0:
        /*0004*/ 	.word	index@(merge_16x16_to_64x64_inverse_kernel)
        /*0008*/ 	.word	0x00000086


	//----- nvinfo : EIATTR_MAX_STACK_SIZE
	.align		4
.L_1:
        /*000c*/ 	.byte	0x04, 0x23
        /*000e*/ 	.short	(.L_3 - .L_2)
	.align		4
.L_2:
        /*0010*/ 	.word	index@(merge_16x16_to_64x64_inverse_kernel)
        /*0014*/ 	.word	0x00000000


	//----- nvinfo : EIATTR_MIN_STACK_SIZE
	.align		4
.L_3:
        /*0018*/ 	.byte	0x04, 0x12
        /*001a*/ 	.short	(.L_5 - .L_4)
	.align		4
.L_4:
        /*001c*/ 	.word	index@(merge_16x16_to_64x64_inverse_kernel)
        /*0020*/ 	.word	0x00000000


	//----- nvinfo : EIATTR_FRAME_SIZE
	.align		4
.L_5:
        /*0024*/ 	.byte	0x04, 0x11
        /*0026*/ 	.short	(.L_7 - .L_6)
	.align		4
.L_6:
        /*0028*/ 	.word	index@(merge_16x16_to_64x64_inverse_kernel)
        /*002c*/ 	.word	0x00000000
.L_7:


//--------------------- .nv.info.merge_16x16_to_64x64_inverse_kernel --------------------------
	.section	.nv.info.merge_16x16_to_64x64_inverse_kernel,"",@"SHT_CUDA_INFO"
	.align	4


	//----- nvinfo : EIATTR_CUDA_API_VERSION
	.align		4
        /*0000*/ 	.byte	0x04, 0x37
        /*0002*/ 	.short	(.L_9 - .L_8)
.L_8:
        /*0004*/ 	.word	0x0000007b


	//----- nvinfo : EIATTR_SW2861232_WAR
	.align		4
.L_9:
        /*0008*/ 	.byte	0x01, 0x35
	.zero		2


	//----- nvinfo : EIATTR_PARAM_CBANK
	.align		4
        /*000c*/ 	.byte	0x04, 0x0a
        /*000e*/ 	.short	(.L_11 - .L_10)
	.align		4
.L_10:
        /*0010*/ 	.word	index@(.nv.constant0.merge_16x16_to_64x64_inverse_kernel)
        /*0014*/ 	.short	0x0160
        /*0016*/ 	.short	0x0024


	//----- nvinfo : EIATTR_CBANK_PARAM_SIZE
	.align		4
.L_11:
        /*0018*/ 	.byte	0x03, 0x19
        /*001a*/ 	.short	0x0024


	//----- nvinfo : EIATTR_KPARAM_INFO
	.align		4
        /*001c*/ 	.byte	0x04, 0x17
        /*001e*/ 	.short	(.L_13 - .L_12)
.L_12:
        /*0020*/ 	.word	0x00000000
        /*0024*/ 	.short	0x0004
        /*0026*/ 	.short	0x0020
        /*0028*/ 	.byte	0x00, 0xf0, 0x11, 0x00


	//----- nvinfo : EIATTR_KPARAM_INFO
	.align		4
.L_13:
        /*002c*/ 	.byte	0x04, 0x17
        /*002e*/ 	.short	(.L_15 - .L_14)
.L_14:
        /*0030*/ 	.word	0x00000000
        /*0034*/ 	.short	0x0003
        /*0036*/ 	.short	0x0018
        /*0038*/ 	.byte	0x00, 0xf0, 0x21, 0x00


	//----- nvinfo : EIATTR_KPARAM_INFO
	.align		4
.L_15:
        /*003c*/ 	.byte	0x04, 0x17
        /*003e*/ 	.short	(.L_17 - .L_16)
.L_16:
        /*0040*/ 	.word	0x00000000
        /*0044*/ 	.short	0x0002
        /*0046*/ 	.short	0x0010
        /*0048*/ 	.byte	0x00, 0xf0, 0x21, 0x00


	//----- nvinfo : EIATTR_KPARAM_INFO
	.align		4
.L_17:
        /*004c*/ 	.byte	0x04, 0x17
        /*004e*/ 	.short	(.L_19 - .L_18)
.L_18:
        /*0050*/ 	.word	0x00000000
        /*0054*/ 	.short	0x0001
        /*0056*/ 	.short	0x0008
        /*0058*/ 	.byte	0x00, 0xf0, 0x21, 0x00


	//----- nvinfo : EIATTR_KPARAM_INFO
	.align		4
.L_19:
        /*005c*/ 	.byte	0x04, 0x17
        /*005e*/ 	.short	(.L_21 - .L_20)
.L_20:
        /*0060*/ 	.word	0x00000000
        /*0064*/ 	.short	0x0000
        /*0066*/ 	.short	0x0000
        /*0068*/ 	.byte	0x00, 0xf0, 0x21, 0x00


	//----- nvinfo : EIATTR_MAXREG_COUNT
	.align		4
.L_21:
        /*006c*/ 	.byte	0x03, 0x1b
        /*006e*/ 	.short	0x00ff


	//----- nvinfo : EIATTR_COOP_GROUP_MASK_REGIDS
	.align		4
        /*0070*/ 	.byte	0x04, 0x29
        /*0072*/ 	.short	(.L_23 - .L_22)


	//   ....[0]....
.L_22:
        /*0074*/ 	.word	0xffffffff


	//   ....[1]....
        /*0078*/ 	.word	0xffffffff


	//   ....[2]....
        /*007c*/ 	.word	0xffffffff


	//   ....[3]....
        /*0080*/ 	.word	0xffffffff


	//   ....[4]....
        /*0084*/ 	.word	0xffffffff


	//   ....[5]....
        /*0088*/ 	.word	0xffffffff


	//   ....[6]....
        /*008c*/ 	.word	0xffffffff


	//   ....[7]....
        /*0090*/ 	.word	0xffffffff


	//   ....[8]....
        /*0094*/ 	.word	0xffffffff


	//   ....[9]....
        /*0098*/ 	.word	0xffffffff


	//   ....[10]....
        /*009c*/ 	.word	0xffffffff


	//   ....[11]....
        /*00a0*/ 	.word	0xffffffff


	//   ....[12]....
        /*00a4*/ 	.word	0xffffffff


	//   ....[13]....
        /*00a8*/ 	.word	0xffffffff


	//   ....[14]....
        /*00ac*/ 	.word	0xffffffff


	//   ....[15]....
        /*00b0*/ 	.word	0xffffffff


	//----- nvinfo : EIATTR_COOP_GROUP_INSTR_OFFSETS
	.align		4
.L_23:
        /*00b4*/ 	.byte	0x04, 0x28
        /*00b6*/ 	.short	(.L_25 - .L_24)


	//   ....[0]....
.L_24:
        /*00b8*/ 	.word	0x00000880


	//   ....[1]....
        /*00bc*/ 	.word	0x000008e0


	//   ....[2]....
        /*00c0*/ 	.word	0x00000900


	//   ....[3]....
        /*00c4*/ 	.word	0x00000920


	//   ....[4]....
        /*00c8*/ 	.word	0x00000b40


	//   ....[5]....
        /*00cc*/ 	.word	0x00000b90


	//   ....[6]....
        /*00d0*/ 	.word	0x00000bb0


	//   ....[7]....
        /*00d4*/ 	.word	0x00000bd0


	//   ....[8]....
        /*00d8*/ 	.word	0x00000df0


	//   ....[9]....
        /*00dc*/ 	.word	0x00000e40


	//   ....[10]....
        /*00e0*/ 	.word	0x00000e60


	//   ....[11]....
        /*00e4*/ 	.word	0x00000e80


	//   ....[12]....
        /*00e8*/ 	.word	0x000010a0


	//   ....[13]....
        /*00ec*/ 	.word	0x000010f0


	//   ....[14]....
        /*00f0*/ 	.word	0x00001110


	//   ....[15]....
        /*00f4*/ 	.word	0x00001130


	//----- nvinfo : EIATTR_EXIT_INSTR_OFFSETS
	.align		4
.L_25:
        /*00f8*/ 	.byte	0x04, 0x1c
        /*00fa*/ 	.short	(.L_27 - .L_26)


	//   ....[0]....
.L_26:
        /*00fc*/ 	.word	0x00003670


	//   ....[1]....
        /*0100*/ 	.word	0x000036a0


	//----- nvinfo : EIATTR_MAX_THREADS
	.align		4
.L_27:
        /*0104*/ 	.byte	0x04, 0x05
        /*0106*/ 	.short	(.L_29 - .L_28)
.L_28:
        /*0108*/ 	.word	0x00000100
        /*010c*/ 	.word	0x00000001
        /*0110*/ 	.word	0x00000001
.L_29:


//--------------------- .nv.rel.action            --------------------------
	.section	.nv.rel.action,"",@"SHT_CUDA_RELOCINFO"
	.align	8
	.sectionentsize	8
        /*0000*/ 	.byte	0x73, 0x00, 0x00, 0x00, 0x00, 0x00, 0x00, 0x00, 0x00, 0x00, 0x00, 0x11, 0x25, 0x00, 0x05, 0x36


//--------------------- .nv.constant0.merge_16x16_to_64x64_inverse_kernel --------------------------
	.section	.nv.constant0.merge_16x16_to_64x64_inverse_kernel,"a",@progbits
	.align	4
.nv.constant0.merge_16x16_to_64x64_inverse_kernel:
	.zero		388


//--------------------- .text.merge_16x16_to_64x64_inverse_kernel --------------------------
	.section	.text.merge_16x16_to_64x64_inverse_kernel,"ax",@progbits
	.sectionflags	@"SHF_BARRIERS=1"
	.sectioninfo	@"SHI_REGISTERS=134"
	.align	128
        .global         merge_16x16_to_64x64_inverse_kernel
        .type           merge_16x16_to_64x64_inverse_kernel,@function
        .size           merge_16x16_to_64x64_inverse_kernel,(.L_x_6 - merge_16x16_to_64x64_inverse_kernel)
        .other          merge_16x16_to_64x64_inverse_kernel,@"STO_CUDA_ENTRY STV_DEFAULT"
merge_16x16_to_64x64_inverse_kernel:
.text.merge_16x16_to_64x64_inverse_kernel:
[----:B------:R-:W-:-:S02]  /*0000*/  MOV R1, c[0x0][0x28] ;  /* 0x00000a0000017a02 */ /* 0x000fc40000000f00 */
[----:B------:R-:W0:Y:S01]  /*0010*/  S2R R2, SR_CTAID.X ;  /* 0x0000000000027919 */ /* 0x000e220000002500 */
[----:B------:R-:W-:Y:S01]  /*0020*/  MOV R11, 0x4 ;  /* 0x00000004000b7802 */ /* 0x000fe20000000f00 */
[----:B------:R-:W-:Y:S01]  /*0030*/  ULDC.64 UR8, c[0x0][0x118] ;  /* 0x0000460000087ab9 */ /* 0x000fe20000000a00 */
[----:B0-----:R-:W-:-:S05]  /*0040*/  SHF.L.U32 R2, R2, 0x1, RZ ;  /* 0x0000000102027819 */ /* 0x001fca00000006ff */
[----:B------:R-:W-:-:S05]  /*0050*/  IMAD.WIDE R2, R2, R11, c[0x0][0x178] ;  /* 0x00005e0002027625 */ /* 0x000fca00078e020b */
[----:B------:R-:W2:Y:S04]  /*0060*/  LDG.E R4, [R2.64] ;  /* 0x0000000802047981 */ /* 0x000ea8000c1e1900 */
[----:B------:R-:W3:Y:S04]  /*0070*/  LDG.E R12, [R2.64+0x4] ;  /* 0x00000408020c7981 */ /* 0x000ee8000c1e1900 */
[----:B------:R-:W0:Y:S04]  /*0080*/  S2R R9, SR_CTAID.Y ;  /* 0x0000000000097919 */ /* 0x000e280000002600 */
[----:B------:R-:W1:Y:S01]  /*0090*/  S2R R0, SR_TID.X ;  /* 0x0000000000007919 */ /* 0x000e620000002100 */
[----:B--2---:R-:W-:-:S05]  /*00a0*/  IMAD.WIDE R4, R4, R11, c[0x0][0x170] ;  /* 0x00005c0004047625 */ /* 0x004fca00078e020b */
[----:B------:R2:W4:Y:S04]  /*00b0*/  LDG.E R7, [R4.64] ;  /* 0x0000000804077981 */ /* 0x000528000c1e1900 */
[----:B------:R2:W5:Y:S01]  /*00c0*/  LDG.E R8, [R4.64+0x4] ;  /* 0x0000040804087981 */ /* 0x000562000c1e1900 */
[----:B0-----:R-:W-:Y:S02]  /*00d0*/  SHF.R.S32.HI R6, RZ, 0x1f, R9 ;  /* 0x0000001fff067819 */ /* 0x001fe40000011409 */
[----:B-1----:R-:W-:Y:S02]  /*00e0*/  SHF.R.U32.HI R13, RZ, 0x4, R0 ;  /* 0x00000004ff0d7819 */ /* 0x002fe40000011600 */
[----:B------:R-:W-:Y:S02]  /*00f0*/  LEA.HI R6, R6, R9, RZ, 0x4 ;  /* 0x0000000906067211 */ /* 0x000fe400078f20ff */
[----:B---3--:R-:W-:-:S02]  /*0100*/  SHF.L.U32 R16, R12, 0x6, RZ ;  /* 0x000000060c107819 */ /* 0x008fc400000006ff */
[----:B------:R-:W-:Y:S02]  /*0110*/  LOP3.LUT R6, R6, 0x3fffff0, RZ, 0xc0, !PT ;  /* 0x03fffff006067812 */ /* 0x000fe400078ec0ff */
[----:B------:R-:W-:Y:S02]  /*0120*/  SGXT.U32 R13, R13, 0x4 ;  /* 0x000000040d0d781a */ /* 0x000fe40000000000 */
[----:B------:R-:W-:Y:S02]  /*0130*/  IADD3 R6, -R6, R9, RZ ;  /* 0x0000000906067210 */ /* 0x000fe40007ffe1ff */
[C---:B--2---:R-:W-:Y:S02]  /*0140*/  IADD3 R4, R16.reuse, 0x10, RZ ;  /* 0x0000001010047810 */ /* 0x044fe40007ffe0ff */
[-C--:B------:R-:W-:Y:S02]  /*0150*/  LOP3.LUT R17, R16, R13.reuse, RZ, 0xfc, !PT ;  /* 0x0000000d10117212 */ /* 0x080fe400078efcff */
[----:B------:R-:W-:-:S02]  /*0160*/  LOP3.LUT R9, R4, R13, RZ, 0xfc, !PT ;  /* 0x0000000d04097212 */ /* 0x000fc400078efcff */
[----:B------:R-:W-:Y:S02]  /*0170*/  SHF.R.S32.HI R10, RZ, 0x1f, R16 ;  /* 0x0000001fff0a7819 */ /* 0x000fe40000011410 */
[----:B------:R-:W-:Y:S02]  /*0180*/  SHF.R.S32.HI R14, RZ, 0x1f, R4 ;  /* 0x0000001fff0e7819 */ /* 0x000fe40000011404 */
[----:B------:R-:W-:Y:S02]  /*0190*/  ISETP.GT.U32.AND P4, PT, R17, -0x1, PT ;  /* 0xffffffff1100780c */ /* 0x000fe40003f84070 */
[C---:B------:R-:W-:Y:S02]  /*01a0*/  ISETP.GT.U32.AND P5, PT, R9.reuse, -0x1, PT ;  /* 0xffffffff0900780c */ /* 0x040fe40003fa4070 */
[----:B------:R-:W-:Y:S01]  /*01b0*/  SHF.L.U64.HI R23, R9, 0xa, R14 ;  /* 0x0000000a09177819 */ /* 0x000fe2000001020e */
[----:B------:R-:W-:Y:S01]  /*01c0*/  CS2R R20, SRZ ;  /* 0x0000000000147805 */ /* 0x000fe2000001ff00 */
[----:B------:R-:W-:-:S02]  /*01d0*/  MOV R19, RZ ;  /* 0x000000ff00137202 */ /* 0x000fc40000000f00 */
[----:B------:R-:W-:Y:S02]  /*01e0*/  MOV R28, RZ ;  /* 0x000000ff001c7202 */ /* 0x000fe40000000f00 */
[C---:B----4-:R-:W-:Y:S02]  /*01f0*/  LEA R93, R7.reuse, R6, 0x4 ;  /* 0x00000006075d7211 */ /* 0x050fe400078e20ff */
[C---:B------:R-:W-:Y:S02]  /*0200*/  IADD3 R6, R16.reuse, 0x20, RZ ;  /* 0x0000002010067810 */ /* 0x040fe40007ffe0ff */
[----:B-----5:R-:W-:Y:S02]  /*0210*/  IADD3 R2, -R7, R8, RZ ;  /* 0x0000000807027210 */ /* 0x020fe40007ffe1ff */
[----:B------:R-:W-:Y:S02]  /*0220*/  IADD3 R8, R16, 0x30, RZ ;  /* 0x0000003010087810 */ /* 0x000fe40007ffe0ff */
[----:B------:R-:W-:-:S02]  /*0230*/  LOP3.LUT R7, R6, R13, RZ, 0xfc, !PT ;  /* 0x0000000d06077212 */ /* 0x000fc400078efcff */
[----:B------:R-:W-:Y:S02]  /*0240*/  LOP3.LUT R27, R8, R13, RZ, 0xfc, !PT ;  /* 0x0000000d081b7212 */ /* 0x000fe400078efcff */
[----:B------:R-:W-:Y:S02]  /*0250*/  SHF.R.S32.HI R26, RZ, 0x1f, R6 ;  /* 0x0000001fff1a7819 */ /* 0x000fe40000011406 */
[-C--:B------:R-:W-:Y:S02]  /*0260*/  ISETP.GE.U32.AND P0, PT, R17, R2.reuse, PT ;  /* 0x000000021100720c */ /* 0x080fe40003f06070 */
[----:B------:R-:W-:Y:S02]  /*0270*/  SHF.R.S32.HI R3, RZ, 0x1f, R2 ;  /* 0x0000001fff037819 */ /* 0x000fe40000011402 */
[----:B------:R-:W-:Y:S02]  /*0280*/  SHF.R.S32.HI R6, RZ, 0x1f, R8 ;  /* 0x0000001fff067819 */ /* 0x000fe40000011408 */
[----:B------:R-:W-:-:S02]  /*0290*/  ISETP.GE.U32.AND P3, PT, R9, R2, PT ;  /* 0x000000020900720c */ /* 0x000fc40003f66070 */
[-C--:B------:R-:W-:Y:S02]  /*02a0*/  ISETP.GE.U32.AND P1, PT, R7, R2.reuse, PT ;  /* 0x000000020700720c */ /* 0x080fe40003f26070 */
[----:B------:R-:W-:Y:S02]  /*02b0*/  ISETP.GE.U32.AND P2, PT, R27, R2, PT ;  /* 0x000000021b00720c */ /* 0x000fe40003f46070 */
[-C--:B------:R-:W-:Y:S02]  /*02c0*/  ISETP.GE.AND.EX P0, PT, R10, R3.reuse, PT, P0 ;  /* 0x000000030a00720c */ /* 0x080fe40003f06300 */
[----:B------:R-:W-:Y:S02]  /*02d0*/  SHF.L.U32 R93, R93, 0x6, RZ ;  /* 0x000000065d5d7819 */ /* 0x000fe400000006ff */
[-C--:B------:R-:W-:Y:S02]  /*02e0*/  ISETP.GE.AND.EX P3, PT, R14, R3.reuse, PT, P3 ;  /* 0x000000030e00720c */ /* 0x080fe40003f66330 */
[----:B------:R-:W-:Y:S01]  /*02f0*/  ISETP.GE.AND.EX P1, PT, R26, R3, PT, P1 ;  /* 0x000000031a00720c */ /* 0x000fe20003f26310 */
[----:B------:R-:W-:Y:S01]  /*0300*/  IMAD.WIDE R4, R93, R11, c[0x0][0x160] ;  /* 0x000058005d047625 */ /* 0x000fe200078e020b */
[----:B------:R-:W-:-:S02]  /*0310*/  ISETP.GE.AND.EX P2, PT, R6, R3, PT, P2 ;  /* 0x000000030600720c */ /* 0x000fc40003f46320 */
[----:B------:R-:W-:Y:S02]  /*0320*/  SHF.L.U32 R3, R17, 0xa, RZ ;  /* 0x0000000a11037819 */ /* 0x000fe400000006ff */
[----:B------:R-:W-:Y:S02]  /*0330*/  ISETP.GT.AND.EX P6, PT, R10, -0x1, !P0, P4 ;  /* 0xffffffff0a00780c */ /* 0x000fe400047c4340 */
[----:B------:R-:W-:Y:S02]  /*0340*/  ISETP.GT.U32.AND P4, PT, R7, -0x1, PT ;  /* 0xffffffff0700780c */ /* 0x000fe40003f84070 */
[----:B------:R-:W-:Y:S02]  /*0350*/  LOP3.LUT R22, R3, 0xf, R0, 0xf8, !PT ;  /* 0x0000000f03167812 */ /* 0x000fe400078ef800 */
[----:B------:R-:W-:Y:S02]  /*0360*/  ISETP.GT.AND.EX P0, PT, R14, -0x1, !P3, P5 ;  /* 0xffffffff0e00780c */ /* 0x000fe40005f04350 */
[----:B------:R-:W-:-:S02]  /*0370*/  ISETP.GT.U32.AND P3, PT, R27, -0x1, PT ;  /* 0xffffffff1b00780c */ /* 0x000fc40003f64070 */
[----:B------:R-:W-:Y:S02]  /*0380*/  SHF.L.U32 R3, R7, 0xa, RZ ;  /* 0x0000000a07037819 */ /* 0x000fe400000006ff */
[----:B------:R-:W-:Y:S02]  /*0390*/  SHF.L.U64.HI R25, R27, 0xa, R6 ;  /* 0x0000000a1b197819 */ /* 0x000fe40000010206 */
[----:B------:R-:W-:Y:S02]  /*03a0*/  SHF.L.U32 R9, R9, 0xa, RZ ;  /* 0x0000000a09097819 */ /* 0x000fe400000006ff */
[----:B------:R-:W-:Y:S02]  /*03b0*/  SHF.L.U32 R27, R27, 0xa, RZ ;  /* 0x0000000a1b1b7819 */ /* 0x000fe400000006ff */
[----:B------:R-:W-:Y:S02]  /*03c0*/  ISETP.GT.AND.EX P1, PT, R26, -0x1, !P1, P4 ;  /* 0xffffffff1a00780c */ /* 0x000fe40004f24340 */
[----:B------:R-:W-:-:S02]  /*03d0*/  SHF.L.U64.HI R17, R17, 0xa, R10 ;  /* 0x0000000a11117819 */ /* 0x000fc4000001020a */
[----:B------:R-:W-:Y:S02]  /*03e0*/  LEA R14, P4, R22, R4, 0x2 ;  /* 0x00000004160e7211 */ /* 0x000fe400078810ff */
[--C-:B------:R-:W-:Y:S02]  /*03f0*/  LOP3.LUT R3, R3, 0xf, R0.reuse, 0xf8, !PT ;  /* 0x0000000f03037812 */ /* 0x100fe400078ef800 */
[----:B------:R-:W-:Y:S02]  /*0400*/  ISETP.GT.AND.EX P2, PT, R6, -0x1, !P2, P3 ;  /* 0xffffffff0600780c */ /* 0x000fe40005744330 */
[--C-:B------:R-:W-:Y:S02]  /*0410*/  LOP3.LUT R18, R9, 0xf, R0.reuse, 0xf8, !PT ;  /* 0x0000000f09127812 */ /* 0x100fe400078ef800 */
[----:B------:R-:W-:Y:S02]  /*0420*/  LOP3.LUT R24, R27, 0xf, R0, 0xf8, !PT ;  /* 0x0000000f1b187812 */ /* 0x000fe400078ef800 */
[----:B------:R-:W-:-:S02]  /*0430*/  LEA.HI.X R15, R22, R5, R17, 0x2, P4 ;  /* 0x00000005160f7211 */ /* 0x000fc400020f1411 */
[----:B------:R-:W-:Y:S02]  /*0440*/  SHF.L.U64.HI R26, R7, 0xa, R26 ;  /* 0x0000000a071a7819 */ /* 0x000fe4000001021a */
[CC--:B------:R-:W-:Y:S01]  /*0450*/  LEA R8, P4, R3.reuse, R4.reuse, 0x2 ;  /* 0x0000000403087211 */ /* 0x0c0fe200078810ff */
[----:B------:R0:W2:Y:S01]  /*0460*/  @P6 LDG.E R19, [R14.64] ;  /* 0x000000080e136981 */ /* 0x0000a2000c1e1900 */
[-C--:B------:R-:W-:Y:S02]  /*0470*/  LEA R6, P3, R18, R4.reuse, 0x2 ;  /* 0x0000000412067211 */ /* 0x080fe400078610ff */
[----:B------:R-:W-:Y:S02]  /*0480*/  LEA R10, P5, R24, R4, 0x2 ;  /* 0x00000004180a7211 */ /* 0x000fe400078a10ff */
[-C--:B------:R-:W-:Y:S02]  /*0490*/  LEA.HI.X R9, R3, R5.reuse, R26, 0x2, P4 ;  /* 0x0000000503097211 */ /* 0x080fe400020f141a */
[----:B------:R-:W-:-:S02]  /*04a0*/  LEA.HI.X R7, R18, R5, R23, 0x2, P3 ;  /* 0x0000000512077211 */ /* 0x000fc400018f1417 */
[----:B------:R-:W-:Y:S01]  /*04b0*/  LEA.HI.X R11, R24, R5, R25, 0x2, P5 ;  /* 0x00000005180b7211 */ /* 0x000fe200028f1419 */
[----:B------:R-:W3:Y:S01]  /*04c0*/  @P1 LDG.E R21, [R8.64+0x80] ;  /* 0x0000800808151981 */ /* 0x000ee2000c1e1900 */
[----:B------:R-:W-:Y:S02]  /*04d0*/  LOP3.LUT R94, R0, 0xf, RZ, 0xc0, !PT ;  /* 0x0000000f005e7812 */ /* 0x000fe400078ec0ff */
[----:B------:R-:W-:Y:S01]  /*04e0*/  P2R R36, PR, RZ, 0x40 ;  /* 0x00000040ff247803 */ /* 0x000fe20000000000 */
[----:B------:R-:W4:Y:S04]  /*04f0*/  @P0 LDG.E R20, [R6.64+0x40] ;  /* 0x0000400806140981 */ /* 0x000f28000c1e1900 */
[----:B------:R-:W5:Y:S01]  /*0500*/  @P2 LDG.E R28, [R10.64+0xc0] ;  /* 0x0000c0080a1c2981 */ /* 0x000f62000c1e1900 */
[----:B0-----:R-:W-:-:S04]  /*0510*/  IADD3 R14, R2, -R16, RZ ;  /* 0x80000010020e7210 */ /* 0x001fc80007ffe0ff */
[----:B------:R-:W-:Y:S02]  /*0520*/  ISETP.GE.AND P4, PT, R14, 0x3, PT ;  /* 0x000000030e00780c */ /* 0x000fe40003f86270 */
[----:B------:R-:W-:Y:S02]  /*0530*/  ISETP.GT.U32.AND P3, PT, R13, R94, PT ;  /* 0x0000005e0d00720c */ /* 0x000fe40003f64070 */
[----:B------:R-:W-:Y:S01]  /*0540*/  SHF.L.U32 R95, R0, 0x2, RZ ;  /* 0x00000002005f7819 */ /* 0x000fe200000006ff */
[----:B--2---:R-:W-:Y:S01]  /*0550*/  FADD R19, RZ, -R19 ;  /* 0x80000013ff137221 */ /* 0x004fe20000000000 */
[----:B---3--:R-:W-:-:S04]  /*0560*/  FADD R2, RZ, -R21 ;  /* 0x80000015ff027221 */ /* 0x008fc80000000000 */
[----:B------:R-:W-:Y:S01]  /*0570*/  FSEL R21, R19, RZ, P3 ;  /* 0x000000ff13157208 */ /* 0x000fe20001800000 */
[----:B----4-:R-:W-:Y:S01]  /*0580*/  FADD R16, RZ, -R20 ;  /* 0x80000014ff107221 */ /* 0x010fe20000000000 */
[----:B-----5:R-:W-:Y:S01]  /*0590*/  FADD R28, RZ, -R28 ;  /* 0x8000001cff1c7221 */ /* 0x020fe20000000000 */
[----:B------:R-:W-:Y:S02]  /*05a0*/  FSEL R19, R2, RZ, P3 ;  /* 0x000000ff02137208 */ /* 0x000fe40001800000 */
[----:B------:R-:W-:Y:S02]  /*05b0*/  SHF.R.S32.HI R20, RZ, 0x1f, R93 ;  /* 0x0000001fff147819 */ /* 0x000fe4000001145d */
[----:B------:R-:W-:Y:S02]  /*05c0*/  FSEL R16, R16, RZ, P3 ;  /* 0x000000ff10107208 */ /* 0x000fe40001800000 */
[----:B------:R-:W-:Y:S01]  /*05d0*/  FSEL R2, R28, RZ, P3 ;  /* 0x000000ff1c027208 */ /* 0x000fe20001800000 */
[----:B------:R-:W-:Y:S05]  /*05e0*/  @!P4 BRA `(.L_x_0) ;  /* 0x00000bd00000c947 */ /* 0x000fea0003800000 */
[C---:B------:R-:W-:Y:S01]  /*05f0*/  SHF.L.U64.HI R29, R93.reuse, 0x2, R20 ;  /* 0x000000025d1d7819 */ /* 0x040fe20000010214 */
[----:B------:R-:W-:Y:S01]  /*0600*/  UMOV UR4, 0x2 ;  /* 0x0000000200047882 */ /* 0x000fe20000000000 */
[----:B------:R-:W-:-:S02]  /*0610*/  SHF.L.U32 R28, R93, 0x2, RZ ;  /* 0x000000025d1c7819 */ /* 0x000fc400000006ff */
[----:B------:R-:W-:Y:S02]  /*0620*/  SHF.L.U32 R15, R12, 0x10, RZ ;  /* 0x000000100c0f7819 */ /* 0x000fe400000006ff */
[----:B------:R-:W-:Y:S02]  /*0630*/  SHF.L.U32 R12, R94, 0x5, RZ ;  /* 0x000000055e0c7819 */ /* 0x000fe400000006ff */
[----:B------:R-:W-:Y:S01]  /*0640*/  LOP3.LUT R44, R0, 0x1f, RZ, 0xc0, !PT ;  /* 0x0000001f002c7812 */ /* 0x000fe200078ec0ff */
[----:B------:R-:W-:Y:S01]  /*0650*/  IMAD.WIDE R28, R15, 0x4, R28 ;  /* 0x000000040f1c7825 */ /* 0x000fe200078e021c */
[----:B------:R-:W-:Y:S02]  /*0660*/  SHF.L.U32 R15, R94, 0x2, RZ ;  /* 0x000000025e0f7819 */ /* 0x000fe400000006ff */
[----:B------:R-:W-:Y:S02]  /*0670*/  IMNMX R46, R14, 0x10, PT ;  /* 0x000000100e2e7817 */ /* 0x000fe40003800200 */
[----:B------:R-:W-:-:S02]  /*0680*/  LEA R42, P5, R13, R28, 0x2 ;  /* 0x0000001c0d2a7211 */ /* 0x000fc400078a10ff */
[----:B------:R-:W-:Y:S02]  /*0690*/  IADD3 R39, P3, P4, R28, c[0x0][0x160], R15 ;  /* 0x000058001c277a10 */ /* 0x000fe40007c7e00f */
[----:B------:R-:W-:Y:S02]  /*06a0*/  LEA.HI.X R43, R13, R29, RZ, 0x2, P5 ;  /* 0x0000001d0d2b7211 */ /* 0x000fe400028f14ff */
[----:B------:R-:W-:Y:S02]  /*06b0*/  IADD3 R42, P5, R42, c[0x0][0x160], RZ ;  /* 0x000058002a2a7a10 */ /* 0x000fe40007fbe0ff */
[----:B------:R-:W-:Y:S02]  /*06c0*/  SHF.R.U32.HI R15, RZ, 0x5, R0 ;  /* 0x00000005ff0f7819 */ /* 0x000fe40000011600 */
[----:B------:R-:W-:Y:S02]  /*06d0*/  IADD3.X R43, R43, c[0x0][0x164], RZ, P5, !PT ;  /* 0x000059002b2b7a10 */ /* 0x000fe40002ffe4ff */
[----:B------:R-:W-:-:S02]  /*06e0*/  IADD3 R37, P5, R42, 0x2000, RZ ;  /* 0x000020002a257810 */ /* 0x000fc40007fbe0ff */
[----:B------:R-:W-:Y:S02]  /*06f0*/  IADD3.X R41, R29, c[0x0][0x164], RZ, P3, P4 ;  /* 0x000059001d297a10 */ /* 0x000fe40001fe84ff */
[----:B------:R-:W-:Y:S02]  /*0700*/  IADD3.X R38, RZ, R43, RZ, P5, !PT ;  /* 0x0000002bff267210 */ /* 0x000fe40002ffe4ff */
[C---:B------:R-:W-:Y:S02]  /*0710*/  LOP3.LUT P4, RZ, R0.reuse, 0x7, RZ, 0xc0, !PT ;  /* 0x0000000700ff7812 */ /* 0x040fe4000788c0ff */
[----:B------:R-:W-:Y:S02]  /*0720*/  IADD3 R34, P5, R39, 0x2000, RZ ;  /* 0x0000200027227810 */ /* 0x000fe40007fbe0ff */
[----:B------:R-:W-:Y:S02]  /*0730*/  LOP3.LUT R15, R15, 0x7, RZ, 0xc0, !PT ;  /* 0x000000070f0f7812 */ /* 0x000fe400078ec0ff */
[----:B------:R-:W-:-:S02]  /*0740*/  ISETP.GE.AND P3, PT, R0, 0x80, PT ;  /* 0x000000800000780c */ /* 0x000fc40003f66270 */
[----:B------:R-:W-:Y:S02]  /*0750*/  ISETP.LT.AND P4, PT, R0, 0x80, !P4 ;  /* 0x000000800000780c */ /* 0x000fe40006781270 */
[----:B------:R-:W-:Y:S02]  /*0760*/  LEA R15, R15, R12, 0x2 ;  /* 0x0000000c0f0f7211 */ /* 0x000fe400078e10ff */
[----:B------:R-:W-:-:S02]  /*0770*/  IADD3.X R35, RZ, R41, RZ, P5, !PT ;  /* 0x00000029ff237210 */ /* 0x000fc40002ffe4ff */
.L_x_1:
[----:B------:R-:W-:Y:S02]  /*0780*/  MOV R28, R37 ;  /* 0x00000025001c7202 */ /* 0x000fe40000000f00 */
[----:B------:R-:W-:-:S05]  /*0790*/  MOV R29, R38 ;  /* 0x00000026001d7202 */ /* 0x000fca0000000f00 */
[----:B------:R0:W2:Y:S02]  /*07a0*/  LDG.E R31, [R28.64] ;  /* 0x000000081c1f7981 */ /* 0x0000a4000c1e1900 */
[----:B0-----:R-:W-:Y:S02]  /*07b0*/  MOV R28, R34 ;  /* 0x00000022001c7202 */ /* 0x001fe40000000f00 */
[----:B------:R-:W-:-:S05]  /*07c0*/  MOV R29, R35 ;  /* 0x00000023001d7202 */ /* 0x000fca0000000f00 */
[----:B------:R-:W3:Y:S04]  /*07d0*/  LDG.E R30, [R28.64] ;  /* 0x000000081c1e7981 */ /* 0x000ee8000c1e1900 */
[----:B------:R-:W-:Y:S06]  /*07e0*/  BAR.SYNC 0x0 ;  /* 0x0000000000007b1d */ /* 0x000fec0000000000 */
[----:B------:R-:W-:-:S02]  /*07f0*/  IADD3 R37, P5, R37, 0x1000, RZ ;  /* 0x0000100025257810 */ /* 0x000fc40007fbe0ff */
[----:B------:R-:W-:Y:S01]  /*0800*/  ISETP.NE.AND P6, PT, R13, UR4, PT ;  /* 0x000000040d007c0c */ /* 0x000fe2000bfc5270 */
[----:B------:R-:W-:Y:S01]  /*0810*/  UIADD3 UR4, UR4, 0x1, URZ ;  /* 0x0000000104047890 */ /* 0x000fe2000fffe03f */
[----:B------:R-:W-:Y:S02]  /*0820*/  IADD3.X R38, RZ, R38, RZ, P5, !PT ;  /* 0x00000026ff267210 */ /* 0x000fe40002ffe4ff */
[----:B------:R-:W-:-:S04]  /*0830*/  IADD3 R34, P5, R34, 0x1000, RZ ;  /* 0x0000100022227810 */ /* 0x000fc80007fbe0ff */
[----:B------:R-:W-:Y:S02]  /*0840*/  IADD3.X R35, RZ, R35, RZ, P5, !PT ;  /* 0x00000023ff237210 */ /* 0x000fe40002ffe4ff */
[----:B------:R-:W-:Y:S01]  /*0850*/  ISETP.GE.U32.AND P5, PT, R44, 0x10, PT ;  /* 0x000000102c00780c */ /* 0x000fe20003fa6070 */
[----:B--2---:R-:W-:-:S04]  /*0860*/  FADD R32, RZ, -R31 ;  /* 0x8000001fff207221 */ /* 0x004fc80000000000 */
[----:B------:R-:W-:-:S06]  /*0870*/  FMUL R31, R32, R21 ;  /* 0x00000015201f7220 */ /* 0x000fcc0000400000 */
[----:B------:R-:W0:Y:S01]  /*0880*/  SHFL.BFLY PT, R31, R31, 0x10, 0x1f ;  /* 0x0e001f001f1f7f89 */ /* 0x000e2200000e0000 */
[----:B---3--:R-:W-:Y:S01]  /*0890*/  FADD R45, RZ, -R30 ;  /* 0x8000001eff2d7221 */ /* 0x008fe20000000000 */
[----:B0-----:R-:W-:-:S05]  /*08a0*/  FFMA R40, R32, R21, R31 ;  /* 0x0000001520287223 */ /* 0x001fca000000001f */
[----:B------:R-:W-:Y:S04]  /*08b0*/  @!P5 STS [R15], R40 ;  /* 0x000000280f00d388 */ /* 0x000fe80000000800 */
[----:B------:R-:W-:Y:S06]  /*08c0*/  BAR.SYNC 0x0 ;  /* 0x0000000000007b1d */ /* 0x000fec0000000000 */
[----:B------:R-:W0:Y:S04]  /*08d0*/  @!P3 LDS R33, [R0.X4] ;  /* 0x000000000021b984 */ /* 0x000e280000004800 */
[----:B0-----:R-:W0:Y:S02]  /*08e0*/  SHFL.BFLY PT, R28, R33, 0x4, 0x1f ;  /* 0x0c801f00211c7f89 */ /* 0x001e2400000e0000 */
[----:B0-----:R-:W-:-:S05]  /*08f0*/  FADD R28, R33, R28 ;  /* 0x0000001c211c7221 */ /* 0x001fca0000000000 */
[----:B------:R-:W0:Y:S02]  /*0900*/  SHFL.BFLY PT, R29, R28, 0x2, 0x1f ;  /* 0x0c401f001c1d7f89 */ /* 0x000e2400000e0000 */
[----:B0-----:R-:W-:-:S05]  /*0910*/  FADD R29, R28, R29 ;  /* 0x0000001d1c1d7221 */ /* 0x001fca0000000000 */
[----:B------:R-:W0:Y:S02]  /*0920*/  SHFL.BFLY PT, R32, R29, 0x1, 0x1f ;  /* 0x0c201f001d207f89 */ /* 0x000e2400000e0000 */
[----:B0-----:R-:W-:-:S05]  /*0930*/  FADD R31, R29, R32 ;  /* 0x000000201d1f7221 */ /* 0x001fca0000000000 */
[----:B------:R-:W-:Y:S04]  /*0940*/  @P4 STS [R0.X4], R31 ;  /* 0x0000001f00004388 */ /* 0x000fe80000004800 */
[----:B------:R-:W-:Y:S06]  /*0950*/  BAR.SYNC 0x0 ;  /* 0x0000000000007b1d */ /* 0x000fec0000000000 */
[----:B------:R-:W0:Y:S02]  /*0960*/  LDS R32, [R12] ;  /* 0x000000000c207984 */ /* 0x000e240000000800 */
[----:B0-----:R-:W-:Y:S01]  /*0970*/  @!P6 FADD R21, R45, R32 ;  /* 0x000000202d15e221 */ /* 0x001fe20000000000 */
[----:B------:R-:W-:-:S13]  /*0980*/  ISETP.LE.AND P6, PT, R46, UR4, PT ;  /* 0x000000042e007c0c */ /* 0x000fda000bfc3270 */
[----:B------:R-:W-:Y:S05]  /*0990*/  @!P6 BRA `(.L_x_1) ;  /* 0xfffffde00000e947 */ /* 0x000fea000383ffff */
[----:B------:R-:W-:-:S13]  /*09a0*/  ISETP.GE.AND P6, PT, R14, 0x13, PT ;  /* 0x000000130e00780c */ /* 0x000fda0003fc6270 */
[----:B------:R-:W-:Y:S05]  /*09b0*/  @!P6 BRA `(.L_x_0) ;  /* 0x000008000000e947 */ /* 0x000fea0003800000 */
[----:B------:R-:W-:Y:S01]  /*09c0*/  IADD3 R37, P6, R42, 0x12040, RZ ;  /* 0x000120402a257810 */ /* 0x000fe20007fde0ff */
[----:B------:R-:W-:Y:S01]  /*09d0*/  UMOV UR4, URZ ;  /* 0x0000003f00047c82 */ /* 0x000fe20008000000 */
[----:B------:R-:W-:Y:S02]  /*09e0*/  IMNMX R45, R14, 0x20, PT ;  /* 0x000000200e2d7817 */ /* 0x000fe40003800200 */
[----:B------:R-:W-:Y:S02]  /*09f0*/  IADD3.X R40, RZ, R43, RZ, P6, !PT ;  /* 0x0000002bff287210 */ /* 0x000fe400037fe4ff */
[----:B------:R-:W-:Y:S02]  /*0a00*/  IADD3 R35, P6, R39, 0x12040, RZ ;  /* 0x0001204027237810 */ /* 0x000fe40007fde0ff */
[----:B------:R-:W-:Y:S02]  /*0a10*/  IADD3 R46, R13, -0x2, RZ ;  /* 0xfffffffe0d2e7810 */ /* 0x000fe40007ffe0ff */
[----:B------:R-:W-:-:S02]  /*0a20*/  IADD3.X R38, RZ, R41, RZ, P6, !PT ;  /* 0x00000029ff267210 */ /* 0x000fc400037fe4ff */
.L_x_2:
[----:B------:R-:W-:Y:S02]  /*0a30*/  MOV R30, R37 ;  /* 0x00000025001e7202 */ /* 0x000fe40000000f00 */
[----:B------:R-:W-:-:S02]  /*0a40*/  MOV R31, R40 ;  /* 0x00000028001f7202 */ /* 0x000fc40000000f00 */
[----:B------:R-:W-:Y:S02]  /*0a50*/  MOV R28, R35 ;  /* 0x00000023001c7202 */ /* 0x000fe40000000f00 */
[----:B------:R-:W-:Y:S01]  /*0a60*/  MOV R29, R38 ;  /* 0x00000026001d7202 */ /* 0x000fe20000000f00 */
[----:B------:R-:W2:Y:S01]  /*0a70*/  LDG.E R30, [R30.64] ;  /* 0x000000081e1e7981 */ /* 0x000ea2000c1e1900 */
[----:B------:R-:W-:-:S03]  /*0a80*/  IADD3 R37, P6, R37, 0x1000, RZ ;  /* 0x0000100025257810 */ /* 0x000fc60007fde0ff */
[----:B------:R0:W3:Y:S01]  /*0a90*/  LDG.E R28, [R28.64] ;  /* 0x000000081c1c7981 */ /* 0x0000e2000c1e1900 */
[----:B------:R-:W-:-:S03]  /*0aa0*/  IADD3.X R40, RZ, R40, RZ, P6, !PT ;  /* 0x00000028ff287210 */ /* 0x000fc600037fe4ff */
[----:B------:R-:W-:Y:S06]  /*0ab0*/  BAR.SYNC 0x0 ;  /* 0x0000000000007b1d */ /* 0x000fec0000000000 */
[----:B------:R-:W-:-:S04]  /*0ac0*/  IADD3 R35, P6, R35, 0x1000, RZ ;  /* 0x0000100023237810 */ /* 0x000fc80007fde0ff */
[----:B------:R-:W-:Y:S02]  /*0ad0*/  IADD3.X R38, RZ, R38, RZ, P6, !PT ;  /* 0x00000026ff267210 */ /* 0x000fe400037fe4ff */
[----:B------:R-:W-:Y:S01]  /*0ae0*/  ISETP.NE.AND P6, PT, R46, UR4, PT ;  /* 0x000000042e007c0c */ /* 0x000fe2000bfc5270 */
[----:B------:R-:W-:Y:S02]  /*0af0*/  UIADD3 UR6, UR4, 0x13, URZ ;  /* 0x0000001304067890 */ /* 0x000fe4000fffe03f */
[----:B------:R-:W-:-:S07]  /*0b00*/  UIADD3 UR5, UR4, 0x1, URZ ;  /* 0x0000000104057890 */ /* 0x000fce000fffe03f */
[----:B------:R-:W-:Y:S01]  /*0b10*/  UMOV UR4, UR5 ;  /* 0x0000000500047c82 */ /* 0x000fe20008000000 */
[----:B--2---:R-:W-:-:S04]  /*0b20*/  FADD R33, RZ, -R30 ;  /* 0x8000001eff217221 */ /* 0x004fc80000000000 */
[----:B------:R-:W-:-:S06]  /*0b30*/  FMUL R32, R33, R16 ;  /* 0x0000001021207220 */ /* 0x000fcc0000400000 */
[----:B------:R-:W1:Y:S02]  /*0b40*/  SHFL.BFLY PT, R32, R32, 0x10, 0x1f ;  /* 0x0e001f0020207f89 */ /* 0x000e6400000e0000 */
[----:B-1----:R-:W-:-:S05]  /*0b50*/  FFMA R44, R33, R16, R32 ;  /* 0x00000010212c7223 */ /* 0x002fca0000000020 */
[----:B------:R-:W-:Y:S04]  /*0b60*/  @!P5 STS [R15], R44 ;  /* 0x0000002c0f00d388 */ /* 0x000fe80000000800 */
[----:B------:R-:W-:Y:S06]  /*0b70*/  BAR.SYNC 0x0 ;  /* 0x0000000000007b1d */ /* 0x000fec0000000000 */
[----:B------:R-:W1:Y:S04]  /*0b80*/  @!P3 LDS R34, [R0.X4] ;  /* 0x000000000022b984 */ /* 0x000e680000004800 */
[----:B-1----:R-:W1:Y:S02]  /*0b90*/  SHFL.BFLY PT, R31, R34, 0x4, 0x1f ;  /* 0x0c801f00221f7f89 */ /* 0x002e6400000e0000 */
[----:B-1----:R-:W-:-:S05]  /*0ba0*/  FADD R31, R34, R31 ;  /* 0x0000001f221f7221 */ /* 0x002fca0000000000 */
[----:B------:R-:W1:Y:S02]  /*0bb0*/  SHFL.BFLY PT, R30, R31, 0x2, 0x1f ;  /* 0x0c401f001f1e7f89 */ /* 0x000e6400000e0000 */
[----:B-1----:R-:W-:-:S05]  /*0bc0*/  FADD R30, R31, R30 ;  /* 0x0000001e1f1e7221 */ /* 0x002fca0000000000 */
[----:B0-----:R-:W0:Y:S02]  /*0bd0*/  SHFL.BFLY PT, R29, R30, 0x1, 0x1f ;  /* 0x0c201f001e1d7f89 */ /* 0x001e2400000e0000 */
[----:B0-----:R-:W-:-:S05]  /*0be0*/  FADD R29, R30, R29 ;  /* 0x0000001d1e1d7221 */ /* 0x001fca0000000000 */
[----:B------:R-:W-:Y:S04]  /*0bf0*/  @P4 STS [R0.X4], R29 ;  /* 0x0000001d00004388 */ /* 0x000fe80000004800 */
[----:B------:R-:W-:Y:S06]  /*0c00*/  BAR.SYNC 0x0 ;  /* 0x0000000000007b1d */ /* 0x000fec0000000000 */
[----:B------:R-:W0:Y:S01]  /*0c10*/  LDS R32, [R12] ;  /* 0x000000000c207984 */ /* 0x000e220000000800 */
[----:B---3--:R-:W-:-:S04]  /*0c20*/  FADD R33, RZ, -R28 ;  /* 0x8000001cff217221 */ /* 0x008fc80000000000 */
        /* <DEDUP_REMOVED lines=9> */
[----:B------:R-:W-:-:S04]  /*0cc0*/  IADD3 R35, P6, R39, 0x22080, RZ ;  /* 0x0002208027237810 */ /* 0x000fc80007fde0ff */
[----:B------:R-:W-:-:S02]  /*0cd0*/  IADD3.X R38, RZ, R41, RZ, P6, !PT ;  /* 0x00000029ff267210 */ /* 0x000fc400037fe4ff */
.L_x_3:
[----:B------:R-:W-:Y:S02]  /*0ce0*/  MOV R30, R37 ;  /* 0x00000025001e7202 */ /* 0x000fe40000000f00 */
[----:B------:R-:W-:Y:S02]  /*0cf0*/  MOV R31, R40 ;  /* 0x00000028001f7202 */ /* 0x000fe40000000f00 */
        /* <DEDUP_REMOVED lines=41> */
.L_x_4:
        /* <DEDUP_REMOVED lines=35> */
.L_x_0:
[----:B------:R-:W-:Y:S01]  /*11c0*/  IADD3 R27, P3, R94, R27, RZ ;  /* 0x0000001b5e1b7210 */ /* 0x000fe20007f7e0ff */
[----:B------:R-:W-:Y:S06]  /*11d0*/  BAR.SYNC 0x0 ;  /* 0x0000000000007b1d */ /* 0x000fec0000000000 */
[----:B------:R-:W-:Y:S02]  /*11e0*/  IADD3.X R0, RZ, R25, RZ, P3, !PT ;  /* 0x00000019ff007210 */ /* 0x000fe40001ffe4ff */
[----:B------:R-:W-:Y:S02]  /*11f0*/  LEA R4, P3, R27, R4, 0x2 ;  /* 0x000000041b047211 */ /* 0x000fe400078610ff */
[----:B------:R-:W-:-:S02]  /*1200*/  MOV R15, RZ ;  /* 0x000000ff000f7202 */ /* 0x000fc40000000f00 */
[----:B------:R-:W-:Y:S02]  /*1210*/  MOV R29, RZ ;  /* 0x000000ff001d7202 */ /* 0x000fe40000000f00 */
[----:B------:R-:W-:Y:S02]  /*1220*/  MOV R31, RZ ;  /* 0x000000ff001f7202 */ /* 0x000fe40000000f00 */
[----:B------:R-:W-:Y:S01]  /*1230*/  MOV R33, RZ ;  /* 0x000000ff00217202 */ /* 0x000fe20000000f00 */
[----:B------:R0:W2:Y:S01]  /*1240*/  @P0 LDG.E R15, [R6.64] ;  /* 0x00000008060f0981 */ /* 0x0000a2000c1e1900 */
[----:B------:R-:W-:Y:S02]  /*1250*/  MOV R35, RZ ;  /* 0x000000ff00237202 */ /* 0x000fe40000000f00 */
[----:B------:R-:W-:Y:S01]  /*1260*/  MOV R37, RZ ;  /* 0x000000ff00257202 */ /* 0x000fe20000000f00 */
[----:B------:R-:W3:Y:S01]  /*1270*/  @P1 LDG.E R29, [R8.64] ;  /* 0x00000008081d1981 */ /* 0x000ee2000c1e1900 */
[----:B------:R-:W-:-:S02]  /*1280*/  LEA.HI.X R5, R27, R5, R0, 0x2, P3 ;  /* 0x000000051b057211 */ /* 0x000fc400018f1400 */
[----:B------:R-:W-:Y:S01]  /*1290*/  ISETP.NE.AND P6, PT, R36, RZ, PT ;  /* 0x000000ff2400720c */ /* 0x000fe20003fc5270 */
[----:B------:R-:W4:Y:S04]  /*12a0*/  @P1 LDG.E R31, [R8.64+0x40] ;  /* 0x00004008081f1981 */ /* 0x000f28000c1e1900 */
[----:B------:R-:W5:Y:S04]  /*12b0*/  @P2 LDG.E R33, [R10.64] ;  /* 0x000000080a212981 */ /* 0x000f68000c1e1900 */
[----:B------:R-:W5:Y:S04]  /*12c0*/  @P2 LDG.E R35, [R4.64+0x40] ;  /* 0x0000400804232981 */ /* 0x000f68000c1e1900 */
[----:B------:R-:W5:Y:S01]  /*12d0*/  @P2 LDG.E R37, [R4.64+0x80] ;  /* 0x0000800804252981 */ /* 0x000f62000c1e1900 */
[----:B------:R-:W-:-:S04]  /*12e0*/  ISETP.EQ.AND P3, PT, R13, R94, PT ;  /* 0x0000005e0d00720c */ /* 0x000fc80003f62270 */
[----:B0-----:R-:W-:Y:S02]  /*12f0*/  SEL R6, RZ, 0x3f800000, !P3 ;  /* 0x3f800000ff067807 */ /* 0x001fe40005800000 */
[----:B------:R-:W-:-:S03]  /*1300*/  LOP3.LUT R92, R95, 0x3fc, RZ, 0xc0, !PT ;  /* 0x000003fc5f5c7812 */ /* 0x000fc600078ec0ff */
[C---:B------:R-:W-:Y:S01]  /*1310*/  FADD R21, R6.reuse, R21 ;  /* 0x0000001506157221 */ /* 0x040fe20000000000 */
[C---:B------:R-:W-:Y:S01]  /*1320*/  FADD R16, R6.reuse, R16 ;  /* 0x0000001006107221 */ /* 0x040fe20000000000 */
[C---:B------:R-:W-:Y:S01]  /*1330*/  FADD R19, R6.reuse, R19 ;  /* 0x0000001306137221 */ /* 0x040fe20000000000 */
[----:B------:R-:W-:Y:S01]  /*1340*/  FADD R2, R6, R2 ;  /* 0x0000000206027221 */ /* 0x000fe20000000000 */
[----:B------:R-:W-:Y:S01]  /*1350*/  LOP3.LUT R95, R95, 0x3c0, RZ, 0xc0, !PT ;  /* 0x000003c05f5f7812 */ /* 0x000fe200078ec0ff */
[----:B------:R-:W-:Y:S04]  /*1360*/  STS [R92], R21 ;  /* 0x000000155c007388 */ /* 0x000fe80000000800 */
[----:B------:R-:W-:Y:S04]  /*1370*/  STS [R92+0x800], R16 ;  /* 0x000800105c007388 */ /* 0x000fe80000000800 */
[----:B------:R-:W-:Y:S04]  /*1380*/  STS [R92+0x1000], R19 ;  /* 0x001000135c007388 */ /* 0x000fe80000000800 */
[----:B------:R-:W-:Y:S04]  /*1390*/  STS [R92+0xc00], R2 ;  /* 0x000c00025c007388 */ /* 0x000fe80000000800 */
[----:B--2---:R-:W-:Y:S04]  /*13a0*/  STS [R92+0x400], R15 ;  /* 0x0004000f5c007388 */ /* 0x004fe80000000800 */
[----:B---3--:R-:W-:Y:S04]  /*13b0*/  STS [R92+0x1400], R29 ;  /* 0x0014001d5c007388 */ /* 0x008fe80000000800 */
[----:B----4-:R-:W-:Y:S04]  /*13c0*/  STS [R92+0x1800], R31 ;  /* 0x0018001f5c007388 */ /* 0x010fe80000000800 */
[----:B-----5:R-:W-:Y:S04]  /*13d0*/  STS [R92+0x1c00], R33 ;  /* 0x001c00215c007388 */ /* 0x020fe80000000800 */
[----:B------:R-:W-:Y:S04]  /*13e0*/  STS [R92+0x2000], R35 ;  /* 0x002000235c007388 */ /* 0x000fe80000000800 */
[----:B------:R-:W-:Y:S04]  /*13f0*/  STS [R92+0x2400], R37 ;  /* 0x002400255c007388 */ /* 0x000fe80000000800 */
[----:B------:R-:W-:Y:S06]  /*1400*/  BAR.SYNC 0x0 ;  /* 0x0000000000007b1d */ /* 0x000fec0000000000 */
[----:B------:R-:W-:Y:S04]  /*1410*/  LDS R29, [R94.X4+0x400] ;  /* 0x000400005e1d7984 */ /* 0x000fe80000004800 */
[----:B------:R-:W0:Y:S04]  /*1420*/  LDS.128 R4, [R95+0x800] ;  /* 0x000800005f047984 */ /* 0x000e280000000c00 */
[----:B------:R-:W1:Y:S04]  /*1430*/  LDS R28, [R94.X4+0x440] ;  /* 0x000440005e1c7984 */ /* 0x000e680000004800 */
[----:B------:R-:W2:Y:S04]  /*1440*/  LDS R31, [R94.X4+0x480] ;  /* 0x000480005e1f7984 */ /* 0x000ea80000004800 */
[----:B------:R-:W3:Y:S04]  /*1450*/  LDS R32, [R94.X4+0x4c0] ;  /* 0x0004c0005e207984 */ /* 0x000ee80000004800 */
[----:B------:R-:W-:Y:S04]  /*1460*/  LDS R33, [R94.X4+0x500] ;  /* 0x000500005e217984 */ /* 0x000fe80000004800 */
[----:B------:R-:W4:Y:S04]  /*1470*/  LDS.128 R8, [R95+0x810] ;  /* 0x000810005f087984 */ /* 0x000f280000000c00 */
[----:B------:R-:W5:Y:S04]  /*1480*/  LDS R34, [R94.X4+0x540] ;  /* 0x000540005e227984 */ /* 0x000f680000004800 */
[----:B------:R-:W5:Y:S04]  /*1490*/  LDS R35, [R94.X4+0x580] ;  /* 0x000580005e237984 */ /* 0x000f680000004800 */
[----:B------:R-:W5:Y:S04]  /*14a0*/  LDS R36, [R94.X4+0x5c0] ;  /* 0x0005c0005e247984 */ /* 0x000f680000004800 */
[----:B------:R-:W-:Y:S04]  /*14b0*/  LDS R37, [R94.X4+0x600] ;  /* 0x000600005e257984 */ /* 0x000fe80000004800 */
[----:B------:R-:W5:Y:S01]  /*14c0*/  LDS.128 R12, [R95+0x820] ;  /* 0x000820005f0c7984 */ /* 0x000f620000000c00 */
[----:B0-----:R-:W-:-:S03]  /*14d0*/  FFMA R4, R4, R29, RZ ;  /* 0x0000001d04047223 */ /* 0x001fc600000000ff */
[----:B------:R-:W0:Y:S01]  /*14e0*/  LDS R38, [R94.X4+0x640] ;  /* 0x000640005e267984 */ /* 0x000e220000004800 */
[----:B-1----:R-:W-:-:S03]  /*14f0*/  FFMA R5, R5, R28, R4 ;  /* 0x0000001c05057223 */ /* 0x002fc60000000004 */
[----:B------:R-:W1:Y:S01]  /*1500*/  LDS R39, [R94.X4+0x680] ;  /* 0x000680005e277984 */ /* 0x000e620000004800 */
[----:B--2---:R-:W-:-:S03]  /*1510*/  FFMA R6, R6, R31, R5 ;  /* 0x0000001f06067223 */ /* 0x004fc60000000005 */
[----:B------:R-:W2:Y:S01]  /*1520*/  LDS R4, [R94.X4+0x6c0] ;  /* 0x0006c0005e047984 */ /* 0x000ea20000004800 */
[----:B---3--:R-:W-:-:S03]  /*1530*/  FFMA R7, R7, R32, R6 ;  /* 0x0000002007077223 */ /* 0x008fc60000000006 */
[----:B------:R-:W-:Y:S04]  /*1540*/  LDS R5, [R94.X4+0x700] ;  /* 0x000700005e057984 */ /* 0x000fe80000004800 */
[----:B------:R-:W3:Y:S01]  /*1550*/  LDS.128 R28, [R95+0x830] ;  /* 0x000830005f1c7984 */ /* 0x000ee20000000c00 */
[----:B----4-:R-:W-:-:S03]  /*1560*/  FFMA R8, R8, R33, R7 ;  /* 0x0000002108087223 */ /* 0x010fc60000000007 */
[----:B------:R-:W4:Y:S01]  /*1570*/  LDS R6, [R94.X4+0x740] ;  /* 0x000740005e067984 */ /* 0x000f220000004800 */
[----:B-----5:R-:W-:-:S03]  /*1580*/  FFMA R9, R9, R34, R8 ;  /* 0x0000002209097223 */ /* 0x020fc60000000008 */
[----:B------:R-:W5:Y:S04]  /*1590*/  LDS R7, [R94.X4+0x780] ;  /* 0x000780005e077984 */ /* 0x000f680000004800 */
[----:B------:R-:W5:Y:S01]  /*15a0*/  LDS R8, [R94.X4+0x7c0] ;  /* 0x0007c0005e087984 */ /* 0x000f620000004800 */
[----:B------:R-:W-:-:S03]  /*15b0*/  FFMA R10, R10, R35, R9 ;  /* 0x000000230a0a7223 */ /* 0x000fc60000000009 */
[----:B------:R-:W-:Y:S06]  /*15c0*/  BAR.SYNC 0x0 ;  /* 0x0000000000007b1d */ /* 0x000fec0000000000 */
[----:B------:R-:W-:-:S04]  /*15d0*/  FFMA R11, R11, R36, R10 ;  /* 0x000000240b0b7223 */ /* 0x000fc8000000000a */
[----:B------:R-:W-:-:S04]  /*15e0*/  FFMA R12, R12, R37, R11 ;  /* 0x000000250c0c7223 */ /* 0x000fc8000000000b */
[----:B0-----:R-:W-:-:S04]  /*15f0*/  FFMA R13, R13, R38, R12 ;  /* 0x000000260d0d7223 */ /* 0x001fc8000000000c */
[----:B-1----:R-:W-:-:S04]  /*1600*/  FFMA R14, R14, R39, R13 ;  /* 0x000000270e0e7223 */ /* 0x002fc8000000000d */
[----:B--2---:R-:W-:-:S04]  /*1610*/  FFMA R15, R15, R4, R14 ;  /* 0x000000040f0f7223 */ /* 0x004fc8000000000e */
[----:B---3--:R-:W-:-:S04]  /*1620*/  FFMA R28, R28, R5, R15 ;  /* 0x000000051c1c7223 */ /* 0x008fc8000000000f */
[----:B----4-:R-:W-:-:S04]  /*1630*/  FFMA R29, R29, R6, R28 ;  /* 0x000000061d1d7223 */ /* 0x010fc8000000001c */
[----:B-----5:R-:W-:-:S04]  /*1640*/  FFMA R30, R30, R7, R29 ;  /* 0x000000071e1e7223 */ /* 0x020fc8000000001d */
[----:B------:R-:W-:-:S05]  /*1650*/  FFMA R5, R31, R8, R30 ;  /* 0x000000081f057223 */ /* 0x000fca000000001e */
[----:B------:R-:W-:Y:S04]  /*1660*/  STS [R92+0x400], R5 ;  /* 0x000400055c007388 */ /* 0x000fe80000000800 */
[----:B------:R-:W-:Y:S06]  /*1670*/  BAR.SYNC 0x0 ;  /* 0x0000000000007b1d */ /* 0x000fec0000000000 */
[----:B------:R-:W-:Y:S04]  /*1680*/  LDS R75, [R94.X4] ;  /* 0x000000005e4b7984 */ /* 0x000fe80000004800 */
        /* <DEDUP_REMOVED lines=10> */
[----:B------:R-:W5:Y:S04]  /*1730*/  LDS.128 R12, [R95+0x420] ;  /* 0x000420005f0c7984 */ /* 0x000f680000000c00 */
[----:B------:R-:W5:Y:S01]  /*1740*/  LDS R88, [R94.X4+0x240] ;  /* 0x000240005e587984 */ /* 0x000f620000004800 */
[----:B0-----:R-:W-:-:S03]  /*1750*/  FFMA R28, R28, R75, RZ ;  /* 0x0000004b1c1c7223 */ /* 0x001fc600000000ff */
[----:B------:R-:W0:Y:S01]  /*1760*/  LDS R87, [R94.X4+0x280] ;  /* 0x000280005e577984 */ /* 0x000e220000004800 */
[----:B-1----:R-:W-:-:S03]  /*1770*/  FFMA R29, R29, R72, R28 ;  /* 0x000000481d1d7223 */ /* 0x002fc6000000001c */
[----:B------:R-:W1:Y:S01]  /*1780*/  LDS R86, [R94.X4+0x2c0] ;  /* 0x0002c0005e567984 */ /* 0x000e620000004800 */
[----:B--2---:R-:W-:-:S03]  /*1790*/  FFMA R30, R30, R73, R29 ;  /* 0x000000491e1e7223 */ /* 0x004fc6000000001d */
[----:B------:R-:W-:Y:S04]  /*17a0*/  LDS R85, [R94.X4+0x300] ;  /* 0x000300005e557984 */ /* 0x000fe80000004800 */
[----:B------:R-:W2:Y:S01]  /*17b0*/  LDS.128 R4, [R95+0x430] ;  /* 0x000430005f047984 */ /* 0x000ea20000000c00 */
[----:B---3--:R-:W-:-:S03]  /*17c0*/  FFMA R31, R31, R82, R30 ;  /* 0x000000521f1f7223 */ /* 0x008fc6000000001e */
[----:B------:R-:W3:Y:S01]  /*17d0*/  LDS R84, [R94.X4+0x340] ;  /* 0x000340005e547984 */ /* 0x000ee20000004800 */
[----:B----4-:R-:W-:-:S03]  /*17e0*/  FFMA R8, R8, R81, R31 ;  /* 0x0000005108087223 */ /* 0x010fc6000000001f */
[----:B------:R-:W4:Y:S01]  /*17f0*/  LDS R97, [R94.X4+0x380] ;  /* 0x000380005e617984 */ /* 0x000f220000004800 */
[----:B-----5:R-:W-:-:S03]  /*1800*/  FFMA R9, R9, R80, R8 ;  /* 0x0000005009097223 */ /* 0x020fc60000000008 */
[----:B------:R-:W5:Y:S01]  /*1810*/  LDS R96, [R94.X4+0x3c0] ;  /* 0x0003c0005e607984 */ /* 0x000f620000004800 */
[----:B------:R-:W-:-:S04]  /*1820*/  FFMA R10, R10, R91, R9 ;  /* 0x0000005b0a0a7223 */ /* 0x000fc80000000009 */
[----:B------:R-:W-:-:S04]  /*1830*/  FFMA R11, R11, R90, R10 ;  /* 0x0000005a0b0b7223 */ /* 0x000fc8000000000a */
        /* <DEDUP_REMOVED lines=8> */
[----:B------:R-:W-:Y:S01]  /*18c0*/  FADD R99, RZ, -R6 ;  /* 0x80000006ff637221 */ /* 0x000fe20000000000 */
[----:B------:R-:W-:Y:S06]  /*18d0*/  BAR.SYNC 0x0 ;  /* 0x0000000000007b1d */ /* 0x000fec0000000000 */
[----:B------:R-:W-:Y:S04]  /*18e0*/  STS [R92], R99 ;  /* 0x000000635c007388 */ /* 0x000fe80000000800 */
        /* <DEDUP_REMOVED lines=76> */
[----:B------:R-:W-:Y:S04]  /*1db0*/  STS [R92+0x800], R101 ;  /* 0x000800655c007388 */ /* 0x000fe80000000800 */
        /* <DEDUP_REMOVED lines=38> */
[----:B------:R-:W0:Y:S04]  /*2020*/  LDS.128 R60, [R95+0x1400] ;  /* 0x001400005f3c7984 */ /* 0x000e280000000c00 */
[----:B------:R-:W1:Y:S04]  /*2030*/  LDS.128 R12, [R95+0x1410] ;  /* 0x001410005f0c7984 */ /* 0x000e680000000c00 */
[----:B------:R-:W2:Y:S04]  /*2040*/  LDS.128 R40, [R95+0x1420] ;  /* 0x001420005f287984 */ /* 0x000ea80000000c00 */
[----:B------:R-:W-:Y:S04]  /*2050*/  LDS R103, [R94.X4] ;  /* 0x000000005e677984 */ /* 0x000fe80000004800 */
[----:B------:R-:W-:Y:S04]  /*2060*/  LDS R98, [R94.X4+0x40] ;  /* 0x000040005e627984 */ /* 0x000fe80000004800 */
[----:B------:R-:W-:Y:S04]  /*2070*/  LDS R105, [R94.X4+0x80] ;  /* 0x000080005e697984 */ /* 0x000fe80000004800 */
[----:B------:R-:W-:Y:S04]  /*2080*/  LDS R100, [R94.X4+0xc0] ;  /* 0x0000c0005e647984 */ /* 0x000fe80000004800 */
[----:B------:R-:W-:Y:S04]  /*2090*/  LDS R107, [R94.X4+0x100] ;  /* 0x000100005e6b7984 */ /* 0x000fe80000004800 */
[----:B------:R-:W-:Y:S04]  /*20a0*/  LDS.128 R64, [R95+0x1810] ;  /* 0x001810005f407984 */ /* 0x000fe80000000c00 */
[----:B------:R-:W-:Y:S01]  /*20b0*/  LDS R102, [R94.X4+0x140] ;  /* 0x000140005e667984 */ /* 0x000fe20000004800 */
[----:B0-----:R-:W-:-:S03]  /*20c0*/  FFMA R57, R75, R60, RZ ;  /* 0x0000003c4b397223 */ /* 0x001fc600000000ff */
[----:B------:R-:W-:Y:S01]  /*20d0*/  LDS R112, [R94.X4+0x1040] ;  /* 0x001040005e707984 */ /* 0x000fe20000004800 */
[----:B------:R-:W-:-:S03]  /*20e0*/  FFMA R56, R72, R61, R57 ;  /* 0x0000003d48387223 */ /* 0x000fc60000000039 */
[----:B------:R-:W-:Y:S01]  /*20f0*/  LDS R119, [R94.X4+0x1080] ;  /* 0x001080005e777984 */ /* 0x000fe20000004800 */
[----:B------:R-:W-:-:S03]  /*2100*/  FFMA R61, R73, R62, R56 ;  /* 0x0000003e493d7223 */ /* 0x000fc60000000038 */
[----:B------:R-:W-:Y:S04]  /*2110*/  LDS R104, [R94.X4+0x1c0] ;  /* 0x0001c0005e687984 */ /* 0x000fe80000004800 */
[----:B------:R-:W0:Y:S01]  /*2120*/  LDS.128 R56, [R95+0x1430] ;  /* 0x001430005f387984 */ /* 0x000e220000000c00 */
[----:B------:R-:W-:-:S03]  /*2130*/  FFMA R60, R82, R63, R61 ;  /* 0x0000003f523c7223 */ /* 0x000fc6000000003d */
[----:B------:R-:W-:Y:S01]  /*2140*/  LDS R117, [R94.X4+0x200] ;  /* 0x000200005e757984 */ /* 0x000fe20000004800 */
[----:B-1----:R-:W-:-:S03]  /*2150*/  FFMA R61, R81, R12, R60 ;  /* 0x0000000c513d7223 */ /* 0x002fc6000000003c */
[----:B------:R-:W-:Y:S01]  /*2160*/  LDS R118, [R94.X4+0x2c0] ;  /* 0x0002c0005e767984 */ /* 0x000fe20000004800 */
[----:B------:R-:W-:-:S03]  /*2170*/  FFMA R12, R80, R13, R61 ;  /* 0x0000000d500c7223 */ /* 0x000fc6000000003d */
[----:B------:R-:W1:Y:S01]  /*2180*/  LDS.128 R60, [R95+0x1800] ;  /* 0x001800005f3c7984 */ /* 0x000e620000000c00 */
[----:B------:R-:W-:-:S03]  /*2190*/  FFMA R13, R91, R14, R12 ;  /* 0x0000000e5b0d7223 */ /* 0x000fc6000000000c */
[----:B------:R-:W-:Y:S01]  /*21a0*/  LDS R123, [R94.X4+0x300] ;  /* 0x000300005e7b7984 */ /* 0x000fe20000004800 */
[----:B------:R-:W-:-:S03]  /*21b0*/  FFMA R12, R90, R15, R13 ;  /* 0x0000000f5a0c7223 */ /* 0x000fc6000000000d */
[----:B------:R-:W-:Y:S01]  /*21c0*/  LDS R116, [R94.X4+0x340] ;  /* 0x000340005e747984 */ /* 0x000fe20000004800 */
[----:B--2---:R-:W-:-:S03]  /*21d0*/  FFMA R13, R89, R40, R12 ;  /* 0x00000028590d7223 */ /* 0x004fc6000000000c */
[----:B------:R-:W-:Y:S01]  /*21e0*/  LDS R121, [R94.X4+0x380] ;  /* 0x000380005e797984 */ /* 0x000fe20000004800 */
[----:B------:R-:W-:-:S03]  /*21f0*/  FFMA R12, R88, R41, R13 ;  /* 0x00000029580c7223 */ /* 0x000fc6000000000d */
[----:B------:R-:W-:Y:S01]  /*2200*/  LDS R41, [R94.X4+0x1000] ;  /* 0x001000005e297984 */ /* 0x000fe20000004800 */
[----:B------:R-:W-:-:S03]  /*2210*/  FFMA R109, R87, R42, R12 ;  /* 0x0000002a576d7223 */ /* 0x000fc6000000000c */
[----:B------:R-:W2:Y:S01]  /*2220*/  LDS.128 R12, [R95+0x400] ;  /* 0x000400005f0c7984 */ /* 0x000ea20000000c00 */
[----:B------:R-:W-:-:S03]  /*2230*/  FFMA R40, R86, R43, R109 ;  /* 0x0000002b56287223 */ /* 0x000fc6000000006d */
[----:B------:R-:W3:Y:S01]  /*2240*/  LDS R109, [R94.X4+0x180] ;  /* 0x000180005e6d7984 */ /* 0x000ee20000004800 */
[----:B0-----:R-:W-:-:S03]  /*2250*/  FFMA R43, R85, R56, R40 ;  /* 0x00000038552b7223 */ /* 0x001fc60000000028 */
[----:B------:R-:W-:Y:S01]  /*2260*/  LDS R114, [R94.X4+0x3c0] ;  /* 0x0003c0005e727984 */ /* 0x000fe20000004800 */
[----:B------:R-:W-:-:S03]  /*2270*/  FFMA R40, R84, R57, R43 ;  /* 0x0000003954287223 */ /* 0x000fc6000000002b */
[----:B------:R-:W-:Y:S01]  /*2280*/  LDS R130, [R94.X4+0x1200] ;  /* 0x001200005e827984 */ /* 0x000fe20000004800 */
[----:B------:R-:W-:-:S03]  /*2290*/  FFMA R43, R97, R58, R40 ;  /* 0x0000003a612b7223 */ /* 0x000fc60000000028 */
[----:B------:R-:W-:Y:S01]  /*22a0*/  LDS R128, [R94.X4+0x1240] ;  /* 0x001240005e807984 */ /* 0x000fe20000004800 */
[----:B------:R-:W-:-:S03]  /*22b0*/  FFMA R43, R96, R59, R43 ;  /* 0x0000003b602b7223 */ /* 0x000fc6000000002b */
[----:B------:R-:W-:Y:S01]  /*22c0*/  LDS R127, [R94.X4+0x1280] ;  /* 0x001280005e7f7984 */ /* 0x000fe20000004800 */
[----:B-1----:R-:W-:-:S03]  /*22d0*/  FFMA R60, R60, R103, R43 ;  /* 0x000000673c3c7223 */ /* 0x002fc6000000002b */
[----:B------:R-:W-:Y:S01]  /*22e0*/  LDS.128 R56, [R95+0x410] ;  /* 0x000410005f387984 */ /* 0x000fe20000000c00 */
[----:B------:R-:W-:-:S03]  /*22f0*/  FFMA R61, R61, R98, R60 ;  /* 0x000000623d3d7223 */ /* 0x000fc6000000003c */
[----:B------:R-:W-:Y:S01]  /*2300*/  LDS R126, [R94.X4+0x12c0] ;  /* 0x0012c0005e7e7984 */ /* 0x000fe20000004800 */
[----:B------:R-:W-:-:S03]  /*2310*/  FFMA R62, R62, R105, R61 ;  /* 0x000000693e3e7223 */ /* 0x000fc6000000003d */
[----:B------:R-:W-:Y:S01]  /*2320*/  LDS R124, [R94.X4+0x1300] ;  /* 0x001300005e7c7984 */ /* 0x000fe20000004800 */
[----:B------:R-:W-:-:S03]  /*2330*/  FFMA R63, R63, R100, R62 ;  /* 0x000000643f3f7223 */ /* 0x000fc6000000003e */
[----:B------:R-:W-:Y:S01]  /*2340*/  LDS R122, [R94.X4+0x1340] ;  /* 0x001340005e7a7984 */ /* 0x000fe20000004800 */
[----:B------:R-:W-:Y:S01]  /*2350*/  FFMA R64, R64, R107, R63 ;  /* 0x0000006b40407223 */ /* 0x000fe2000000003f */
[----:B--2---:R-:W-:Y:S02]  /*2360*/  FFMA R12, R12, R41, RZ ;  /* 0x000000290c0c7223 */ /* 0x004fe400000000ff */
[----:B------:R-:W-:Y:S01]  /*2370*/  LDS.128 R60, [R95+0x1830] ;  /* 0x001830005f3c7984 */ /* 0x000fe20000000c00 */
[----:B------:R-:W-:-:S03]  /*2380*/  FFMA R65, R65, R102, R64 ;  /* 0x0000006641417223 */ /* 0x000fc60000000040 */
[----:B------:R-:W0:Y:S01]  /*2390*/  LDS.128 R40, [R95+0x1820] ;  /* 0x001820005f287984 */ /* 0x000e220000000c00 */
[----:B------:R-:W-:Y:S01]  /*23a0*/  FFMA R13, R13, R112, R12 ;  /* 0x000000700d0d7223 */ /* 0x000fe2000000000c */
[----:B---3--:R-:W-:Y:S02]  /*23b0*/  FFMA R12, R66, R109, R65 ;  /* 0x0000006d420c7223 */ /* 0x008fe40000000041 */
[----:B------:R-:W1:Y:S01]  /*23c0*/  LDS R112, [R94.X4+0x240] ;  /* 0x000240005e707984 */ /* 0x000e620000004800 */
[----:B------:R-:W-:-:S03]  /*23d0*/  FFMA R66, R14, R119, R13 ;  /* 0x000000770e427223 */ /* 0x000fc6000000000d */
[----:B------:R-:W2:Y:S04]  /*23e0*/  LDS R119, [R94.X4+0x280] ;  /* 0x000280005e777984 */ /* 0x000ea80000004800 */
[----:B------:R-:W3:Y:S04]  /*23f0*/  LDS R64, [R94.X4+0x10c0] ;  /* 0x0010c0005e407984 */ /* 0x000ee80000004800 */
[----:B------:R-:W4:Y:S04]  /*2400*/  LDS R65, [R94.X4+0x1100] ;  /* 0x001100005e417984 */ /* 0x000f280000004800 */
[----:B------:R-:W5:Y:S01]  /*2410*/  LDS R14, [R94.X4+0x1140] ;  /* 0x001140005e0e7984 */ /* 0x000f620000004800 */
[----:B------:R-:W-:-:S03]  /*2420*/  FFMA R67, R67, R104, R12 ;  /* 0x0000006843437223 */ /* 0x000fc6000000000c */
[----:B------:R-:W5:Y:S04]  /*2430*/  LDS R13, [R94.X4+0x1180] ;  /* 0x001180005e0d7984 */ /* 0x000f680000004800 */
[----:B------:R-:W5:Y:S04]  /*2440*/  LDS R12, [R94.X4+0x11c0] ;  /* 0x0011c0005e0c7984 */ /* 0x000f680000004800 */
[----:B------:R-:W-:Y:S04]  /*2450*/  LDS R125, [R94.X4+0x1380] ;  /* 0x001380005e7d7984 */ /* 0x000fe80000004800 */
[----:B------:R-:W-:Y:S01]  /*2460*/  LDS R120, [R94.X4+0x13c0] ;  /* 0x0013c0005e787984 */ /* 0x000fe20000004800 */
[----:B0-----:R-:W-:-:S04]  /*2470*/  FFMA R40, R40, R117, R67 ;  /* 0x0000007528287223 */ /* 0x001fc80000000043 */
[----:B-1----:R-:W-:-:S04]  /*2480*/  FFMA R41, R41, R112, R40 ;  /* 0x0000007029297223 */ /* 0x002fc80000000028 */
[----:B--2---:R-:W-:-:S04]  /*2490*/  FFMA R42, R42, R119, R41 ;  /* 0x000000772a2a7223 */ /* 0x004fc80000000029 */
[----:B------:R-:W-:Y:S01]  /*24a0*/  FFMA R43, R43, R118, R42 ;  /* 0x000000762b2b7223 */ /* 0x000fe2000000002a */
[----:B---3--:R-:W-:-:S03]  /*24b0*/  FFMA R15, R15, R64, R66 ;  /* 0x000000400f0f7223 */ /* 0x008fc60000000042 */
[----:B------:R-:W-:Y:S01]  /*24c0*/  FFMA R60, R60, R123, R43 ;  /* 0x0000007b3c3c7223 */ /* 0x000fe2000000002b */
[----:B----4-:R-:W-:Y:S01]  /*24d0*/  FFMA R56, R56, R65, R15 ;  /* 0x0000004138387223 */ /* 0x010fe2000000000f */
[----:B------:R-:W-:Y:S02]  /*24e0*/  LDS.128 R40, [R95+0x430] ;  /* 0x000430005f287984 */ /* 0x000fe40000000c00 */
[----:B------:R-:W-:Y:S01]  /*24f0*/  FFMA R61, R61, R116, R60 ;  /* 0x000000743d3d7223 */ /* 0x000fe2000000003c */
[----:B-----5:R-:W-:-:S03]  /*2500*/  FFMA R57, R57, R14, R56 ;  /* 0x0000000e39397223 */ /* 0x020fc60000000038 */
[----:B------:R-:W-:Y:S01]  /*2510*/  FFMA R62, R62, R121, R61 ;  /* 0x000000793e3e7223 */ /* 0x000fe2000000003d */
[----:B------:R-:W-:-:S03]  /*2520*/  FFMA R58, R58, R13, R57 ;  /* 0x0000000d3a3a7223 */ /* 0x000fc60000000039 */
[----:B------:R-:W-:Y:S01]  /*2530*/  FFMA R63, R63, R114, R62 ;  /* 0x000000723f3f7223 */ /* 0x000fe2000000003e */
[----:B------:R-:W-:Y:S02]  /*2540*/  FFMA R129, R59, R12, R58 ;  /* 0x0000000c3b817223 */ /* 0x000fe4000000003a */
[----:B------:R-:W-:Y:S04]  /*2550*/  LDS.128 R12, [R95+0x420] ;  /* 0x000420005f0c7984 */ /* 0x000fe80000000c00 */
[----:B------:R-:W-:Y:S06]  /*2560*/  BAR.SYNC 0x0 ;  /* 0x0000000000007b1d */ /* 0x000fec0000000000 */
[----:B------:R-:W-:Y:S04]  /*2570*/  STS [R92], R63 ;  /* 0x0000003f5c007388 */ /* 0x000fe80000000800 */
[----:B------:R-:W-:Y:S06]  /*2580*/  BAR.SYNC 0x0 ;  /* 0x0000000000007b1d */ /* 0x000fec0000000000 */
[----:B------:R-:W0:Y:S04]  /*2590*/  LDS R57, [R94.X4] ;  /* 0x000000005e397984 */ /* 0x000e280000004800 */
[----:B------:R-:W1:Y:S04]  /*25a0*/  LDS R56, [R94.X4+0x40] ;  /* 0x000040005e387984 */ /* 0x000e680000004800 */
[----:B------:R-:W2:Y:S01]  /*25b0*/  LDS R59, [R94.X4+0x80] ;  /* 0x000080005e3b7984 */ /* 0x000ea20000004800 */
[----:B0-----:R-:W-:-:S03]  /*25c0*/  FFMA R8, R8, R57, RZ ;  /* 0x0000003908087223 */ /* 0x001fc600000000ff */
[----:B------:R-:W-:Y:S01]  /*25d0*/  LDS R57, [R94.X4+0x180] ;  /* 0x000180005e397984 */ /* 0x000fe20000004800 */
[----:B-1----:R-:W-:-:S03]  /*25e0*/  FFMA R9, R9, R56, R8 ;  /* 0x0000003809097223 */ /* 0x002fc60000000008 */
[----:B------:R-:W0:Y:S01]  /*25f0*/  LDS R8, [R94.X4+0xc0] ;  /* 0x0000c0005e087984 */ /* 0x000e220000004800 */
[----:B--2---:R-:W-:-:S03]  /*2600*/  FFMA R56, R10, R59, R9 ;  /* 0x0000003b0a387223 */ /* 0x004fc60000000009 */
[----:B------:R-:W1:Y:S04]  /*2610*/  LDS R9, [R94.X4+0x100] ;  /* 0x000100005e097984 */ /* 0x000e680000004800 */
[----:B------:R-:W2:Y:S01]  /*2620*/  LDS R10, [R94.X4+0x140] ;  /* 0x000140005e0a7984 */ /* 0x000ea20000004800 */
[----:B0-----:R-:W-:-:S03]  /*2630*/  FFMA R11, R11, R8, R56 ;  /* 0x000000080b0b7223 */ /* 0x001fc60000000038 */
[----:B------:R-:W-:Y:S01]  /*2640*/  LDS R56, [R94.X4+0x2c0] ;  /* 0x0002c0005e387984 */ /* 0x000fe20000004800 */
[----:B-1----:R-:W-:-:S03]  /*2650*/  FFMA R52, R52, R9, R11 ;  /* 0x0000000934347223 */ /* 0x002fc6000000000b */
[----:B------:R-:W-:Y:S01]  /*2660*/  LDS R11, [R94.X4+0x300] ;  /* 0x000300005e0b7984 */ /* 0x000fe20000004800 */
[----:B--2---:R-:W-:-:S03]  /*2670*/  FFMA R53, R53, R10, R52 ;  /* 0x0000000a35357223 */ /* 0x004fc60000000034 */
[----:B------:R-:W0:Y:S01]  /*2680*/  LDS R52, [R94.X4+0x1c0] ;  /* 0x0001c0005e347984 */ /* 0x000e220000004800 */
[----:B------:R-:W-:-:S03]  /*2690*/  FFMA R58, R54, R57, R53 ;  /* 0x00000039363a7223 */ /* 0x000fc60000000035 */
[----:B------:R-:W1:Y:S04]  /*26a0*/  LDS R53, [R94.X4+0x200] ;  /* 0x000200005e357984 */ /* 0x000e680000004800 */
[----:B------:R-:W2:Y:S04]  /*26b0*/  LDS R54, [R94.X4+0x240] ;  /* 0x000240005e367984 */ /* 0x000ea80000004800 */
[----:B------:R-:W3:Y:S04]  /*26c0*/  LDS R57, [R94.X4+0x280] ;  /* 0x000280005e397984 */ /* 0x000ee80000004800 */
[----:B------:R-:W4:Y:S04]  /*26d0*/  LDS R10, [R94.X4+0x340] ;  /* 0x000340005e0a7984 */ /* 0x000f280000004800 */
[----:B------:R-:W5:Y:S04]  /*26e0*/  LDS R9, [R94.X4+0x380] ;  /* 0x000380005e097984 */ /* 0x000f680000004800 */
[----:B------:R-:W4:Y:S01]  /*26f0*/  LDS R8, [R94.X4+0x3c0] ;  /* 0x0003c0005e087984 */ /* 0x000f220000004800 */
[----:B0-----:R-:W-:-:S04]  /*2700*/  FFMA R55, R55, R52, R58 ;  /* 0x0000003437377223 */ /* 0x001fc8000000003a */
[----:B-1----:R-:W-:-:S04]  /*2710*/  FFMA R48, R48, R53, R55 ;  /* 0x0000003530307223 */ /* 0x002fc80000000037 */
[----:B--2---:R-:W-:-:S04]  /*2720*/  FFMA R49, R49, R54, R48 ;  /* 0x0000003631317223 */ /* 0x004fc80000000030 */
[----:B---3--:R-:W-:-:S04]  /*2730*/  FFMA R50, R50, R57, R49 ;  /* 0x0000003932327223 */ /* 0x008fc80000000031 */
[----:B------:R-:W-:-:S04]  /*2740*/  FFMA R51, R51, R56, R50 ;  /* 0x0000003833337223 */ /* 0x000fc80000000032 */
[----:B------:R-:W-:-:S04]  /*2750*/  FFMA R44, R44, R11, R51 ;  /* 0x0000000b2c2c7223 */ /* 0x000fc80000000033 */
[----:B----4-:R-:W-:-:S04]  /*2760*/  FFMA R45, R45, R10, R44 ;  /* 0x0000000a2d2d7223 */ /* 0x010fc8000000002c */
[----:B-----5:R-:W-:-:S04]  /*2770*/  FFMA R46, R46, R9, R45 ;  /* 0x000000092e2e7223 */ /* 0x020fc8000000002d */
[----:B------:R-:W-:-:S04]  /*2780*/  FFMA R8, R47, R8, R46 ;  /* 0x000000082f087223 */ /* 0x000fc8000000002e */
[----:B------:R-:W-:Y:S01]  /*2790*/  FADD R131, RZ, -R8 ;  /* 0x80000008ff837221 */ /* 0x000fe20000000000 */
[----:B------:R-:W-:Y:S06]  /*27a0*/  BAR.SYNC 0x0 ;  /* 0x0000000000007b1d */ /* 0x000fec0000000000 */
[----:B------:R-:W-:Y:S04]  /*27b0*/  STS [R92], R131 ;  /* 0x000000835c007388 */ /* 0x000fe80000000800 */
[----:B------:R-:W0:Y:S04]  /*27c0*/  LDS.128 R8, [R95+0x2000] ;  /* 0x002000005f087984 */ /* 0x000e280000000c00 */
[----:B------:R-:W1:Y:S04]  /*27d0*/  LDS.128 R44, [R95+0x2010] ;  /* 0x002010005f2c7984 */ /* 0x000e680000000c00 */
[----:B------:R-:W2:Y:S04]  /*27e0*/  LDS.128 R48, [R95+0x2020] ;  /* 0x002020005f307984 */ /* 0x000ea80000000c00 */
[----:B------:R-:W3:Y:S04]  /*27f0*/  LDS.128 R52, [R95+0x2030] ;  /* 0x002030005f347984 */ /* 0x000ee80000000c00 */
[----:B------:R-:W-:Y:S04]  /*2800*/  LDS R65, [R94.X4+0x800] ;  /* 0x000800005e417984 */ /* 0x000fe80000004800 */
[----:B------:R-:W4:Y:S04]  /*2810*/  LDS.128 R56, [R95+0x2400] ;  /* 0x002400005f387984 */ /* 0x000f280000000c00 */
[----:B------:R-:W5:Y:S04]  /*2820*/  LDS R64, [R94.X4+0x840] ;  /* 0x000840005e407984 */ /* 0x000f680000004800 */
[----:B------:R-:W2:Y:S04]  /*2830*/  LDS R67, [R94.X4+0x880] ;  /* 0x000880005e437984 */ /* 0x000ea80000004800 */
[----:B------:R-:W-:Y:S04]  /*2840*/  LDS.128 R60, [R95+0x2410] ;  /* 0x002410005f3c7984 */ /* 0x000fe80000000c00 */
[----:B------:R-:W-:Y:S01]  /*2850*/  LDS R66, [R94.X4+0x940] ;  /* 0x000940005e427984 */ /* 0x000fe20000004800 */
[----:B0-----:R-:W-:-:S04]  /*2860*/  FFMA R115, R115, R8, RZ ;  /* 0x0000000873737223 */ /* 0x001fc800000000ff */
[----:B------:R-:W-:-:S04]  /*2870*/  FFMA R110, R110, R9, R115 ;  /* 0x000000096e6e7223 */ /* 0x000fc80000000073 */
[----:B------:R-:W-:-:S04]  /*2880*/  FFMA R113, R113, R10, R110 ;  /* 0x0000000a71717223 */ /* 0x000fc8000000006e */
[----:B------:R-:W-:-:S04]  /*2890*/  FFMA R108, R108, R11, R113 ;  /* 0x0000000b6c6c7223 */ /* 0x000fc80000000071 */
[----:B-1----:R-:W-:-:S04]  /*28a0*/  FFMA R83, R83, R44, R108 ;  /* 0x0000002c53537223 */ /* 0x002fc8000000006c */
[----:B------:R-:W-:-:S04]  /*28b0*/  FFMA R106, R106, R45, R83 ;  /* 0x0000002d6a6a7223 */ /* 0x000fc80000000053 */
[----:B------:R-:W-:-:S04]  /*28c0*/  FFMA R79, R79, R46, R106 ;  /* 0x0000002e4f4f7223 */ /* 0x000fc8000000006a */
[----:B------:R-:W-:-:S04]  /*28d0*/  FFMA R78, R78, R47, R79 ;  /* 0x0000002f4e4e7223 */ /* 0x000fc8000000004f */
[----:B--2---:R-:W-:-:S04]  /*28e0*/  FFMA R77, R77, R48, R78 ;  /* 0x000000304d4d7223 */ /* 0x004fc8000000004e */
[----:B------:R-:W-:Y:S02]  /*28f0*/  FFMA R76, R76, R49, R77 ;  /* 0x000000314c4c7223 */ /* 0x000fe4000000004d */
[----:B------:R-:W-:Y:S02]  /*2900*/  LDS R77, [R94.X4+0x900] ;  /* 0x000900005e4d7984 */ /* 0x000fe40000004800 */
[----:B------:R-:W-:-:S04]  /*2910*/  FFMA R111, R111, R50, R76 ;  /* 0x000000326f6f7223 */ /* 0x000fc8000000004c */
[----:B------:R-:W-:-:S04]  /*2920*/  FFMA R70, R70, R51, R111 ;  /* 0x0000003346467223 */ /* 0x000fc8000000006f */
[----:B---3--:R-:W-:Y:S02]  /*2930*/  FFMA R71, R71, R52, R70 ;  /* 0x0000003447477223 */ /* 0x008fe40000000046 */
[----:B------:R-:W0:Y:S02]  /*2940*/  LDS R70, [R94.X4+0x8c0] ;  /* 0x0008c0005e467984 */ /* 0x000e240000004800 */
[----:B------:R-:W-:Y:S02]  /*2950*/  FFMA R74, R74, R53, R71 ;  /* 0x000000354a4a7223 */ /* 0x000fe40000000047 */
[----:B------:R-:W1:Y:S02]  /*2960*/  LDS R71, [R94.X4+0x980] ;  /* 0x000980005e477984 */ /* 0x000e640000004800 */
[----:B------:R-:W-:Y:S02]  /*2970*/  FFMA R69, R69, R54, R74 ;  /* 0x0000003645457223 */ /* 0x000fe4000000004a */
[----:B------:R-:W-:Y:S02]  /*2980*/  LDS R74, [R94.X4+0xac0] ;  /* 0x000ac0005e4a7984 */ /* 0x000fe40000004800 */
[----:B------:R-:W-:-:S04]  /*2990*/  FFMA R69, R68, R55, R69 ;  /* 0x0000003744457223 */ /* 0x000fc80000000045 */
[----:B----4-:R-:W-:Y:S02]  /*29a0*/  FFMA R68, R56, R65, R69 ;  /* 0x0000004138447223 */ /* 0x010fe40000000045 */
[----:B------:R-:W-:Y:S02]  /*29b0*/  LDS R69, [R94.X4+0xa00] ;  /* 0x000a00005e457984 */ /* 0x000fe40000004800 */
[----:B-----5:R-:W-:Y:S02]  /*29c0*/  FFMA R65, R57, R64, R68 ;  /* 0x0000004039417223 */ /* 0x020fe40000000044 */
[----:B------:R-:W2:Y:S02]  /*29d0*/  LDS R68, [R94.X4+0x9c0] ;  /* 0x0009c0005e447984 */ /* 0x000ea40000004800 */
[----:B------:R-:W-:-:S04]  /*29e0*/  FFMA R64, R58, R67, R65 ;  /* 0x000000433a407223 */ /* 0x000fc80000000041 */
[----:B0-----:R-:W-:Y:S02]  /*29f0*/  FFMA R65, R59, R70, R64 ;  /* 0x000000463b417223 */ /* 0x001fe40000000040 */
[----:B------:R-:W-:Y:S02]  /*2a00*/  LDS R70, [R94.X4+0xa40] ;  /* 0x000a40005e467984 */ /* 0x000fe40000004800 */
[----:B------:R-:W-:-:S04]  /*2a10*/  FFMA R64, R60, R77, R65 ;  /* 0x0000004d3c407223 */ /* 0x000fc80000000041 */
[----:B------:R-:W-:-:S04]  /*2a20*/  FFMA R65, R61, R66, R64 ;  /* 0x000000423d417223 */ /* 0x000fc80000000040 */
[----:B-1----:R-:W-:Y:S02]  /*2a30*/  FFMA R76, R62, R71, R65 ;  /* 0x000000473e4c7223 */ /* 0x002fe40000000041 */
[----:B------:R-:W0:Y:S04]  /*2a40*/  LDS.128 R64, [R95+0x2420] ;  /* 0x002420005f407984 */ /* 0x000e280000000c00 */
[----:B------:R-:W1:Y:S01]  /*2a50*/  LDS R71, [R94.X4+0xa80] ;  /* 0x000a80005e477984 */ /* 0x000e620000004800 */
[----:B--2---:R-:W-:-:S04]  /*2a60*/  FFMA R77, R63, R68, R76 ;  /* 0x000000443f4d7223 */ /* 0x004fc8000000004c */
[----:B0-----:R-:W-:Y:S02]  /*2a70*/  FFMA R68, R64, R69, R77 ;  /* 0x0000004540447223 */ /* 0x001fe4000000004d */
[----:B------:R-:W-:Y:S02]  /*2a80*/  LDS R77, [R94.X4+0xb00] ;  /* 0x000b00005e4d7984 */ /* 0x000fe40000004800 */
[----:B------:R-:W-:-:S04]  /*2a90*/  FFMA R69, R65, R70, R68 ;  /* 0x0000004641457223 */ /* 0x000fc80000000044 */
[----:B-1----:R-:W-:-:S04]  /*2aa0*/  FFMA R68, R66, R71, R69 ;  /* 0x0000004742447223 */ /* 0x002fc80000000045 */
[----:B------:R-:W-:Y:S02]  /*2ab0*/  FFMA R79, R67, R74, R68 ;  /* 0x0000004a434f7223 */ /* 0x000fe40000000044 */
[----:B------:R-:W0:Y:S04]  /*2ac0*/  LDS.128 R68, [R95+0x2430] ;  /* 0x002430005f447984 */ /* 0x000e280000000c00 */
[----:B------:R-:W1:Y:S01]  /*2ad0*/  LDS R74, [R94.X4+0xb40] ;  /* 0x000b40005e4a7984 */ /* 0x000e620000004800 */
[----:B0-----:R-:W-:-:S03]  /*2ae0*/  FFMA R76, R68, R77, R79 ;  /* 0x0000004d444c7223 */ /* 0x001fc6000000004f */
[----:B------:R-:W0:Y:S01]  /*2af0*/  LDS R77, [R94.X4+0xb80] ;  /* 0x000b80005e4d7984 */ /* 0x000e220000004800 */
[----:B-1----:R-:W-:-:S03]  /*2b00*/  FFMA R79, R69, R74, R76 ;  /* 0x0000004a454f7223 */ /* 0x002fc6000000004c */
[----:B------:R-:W1:Y:S01]  /*2b10*/  LDS R74, [R94.X4+0xbc0] ;  /* 0x000bc0005e4a7984 */ /* 0x000e620000004800 */
[----:B0-----:R-:W-:-:S04]  /*2b20*/  FFMA R76, R70, R77, R79 ;  /* 0x0000004d464c7223 */ /* 0x001fc8000000004f */
[----:B-1----:R-:W-:-:S05]  /*2b30*/  FFMA R83, R71, R74, R76 ;  /* 0x0000004a47537223 */ /* 0x002fca000000004c */
[----:B------:R-:W-:Y:S04]  /*2b40*/  STS [R92+0x400], R83 ;  /* 0x000400535c007388 */ /* 0x000fe80000000800 */
[----:B------:R-:W-:Y:S06]  /*2b50*/  BAR.SYNC 0x0 ;  /* 0x0000000000007b1d */ /* 0x000fec0000000000 */
[----:B------:R-:W0:Y:S02]  /*2b60*/  LDS.128 R76, [R95+0x1c00] ;  /* 0x001c00005f4c7984 */ /* 0x000e240000000c00 */
[----:B0-----:R-:W-:-:S04]  /*2b70*/  FFMA R75, R75, R76, RZ ;  /* 0x0000004c4b4b7223 */ /* 0x001fc800000000ff */
[----:B------:R-:W-:-:S04]  /*2b80*/  FFMA R72, R72, R77, R75 ;  /* 0x0000004d48487223 */ /* 0x000fc8000000004b */
[----:B------:R-:W-:Y:S02]  /*2b90*/  FFMA R77, R73, R78, R72 ;  /* 0x0000004e494d7223 */ /* 0x000fe40000000048 */
[----:B------:R-:W0:Y:S02]  /*2ba0*/  LDS.128 R72, [R95+0x1c10] ;  /* 0x001c10005f487984 */ /* 0x000e240000000c00 */
[----:B------:R-:W-:Y:S02]  /*2bb0*/  FFMA R82, R82, R79, R77 ;  /* 0x0000004f52527223 */ /* 0x000fe4000000004d */
[----:B------:R-:W1:Y:S02]  /*2bc0*/  LDS.128 R76, [R95+0x1c20] ;  /* 0x001c20005f4c7984 */ /* 0x000e640000000c00 */
[----:B0-----:R-:W-:-:S04]  /*2bd0*/  FFMA R81, R81, R72, R82 ;  /* 0x0000004851517223 */ /* 0x001fc80000000052 */
[----:B------:R-:W-:Y:S02]  /*2be0*/  FFMA R72, R80, R73, R81 ;  /* 0x0000004950487223 */ /* 0x000fe40000000051 */
[----:B------:R-:W0:Y:S02]  /*2bf0*/  LDS.128 R80, [R95+0x1c30] ;  /* 0x001c30005f507984 */ /* 0x000e240000000c00 */
[----:B------:R-:W-:-:S04]  /*2c00*/  FFMA R91, R91, R74, R72 ;  /* 0x0000004a5b5b7223 */ /* 0x000fc80000000048 */
[----:B------:R-:W-:-:S04]  /*2c10*/  FFMA R90, R90, R75, R91 ;  /* 0x0000004b5a5a7223 */ /* 0x000fc8000000005b */
[----:B-1----:R-:W-:-:S04]  /*2c20*/  FFMA R89, R89, R76, R90 ;  /* 0x0000004c59597223 */ /* 0x002fc8000000005a */
[----:B------:R-:W-:-:S04]  /*2c30*/  FFMA R88, R88, R77, R89 ;  /* 0x0000004d58587223 */ /* 0x000fc80000000059 */
[----:B------:R-:W-:-:S04]  /*2c40*/  FFMA R87, R87, R78, R88 ;  /* 0x0000004e57577223 */ /* 0x000fc80000000058 */
[----:B------:R-:W-:-:S04]  /*2c50*/  FFMA R86, R86, R79, R87 ;  /* 0x0000004f56567223 */ /* 0x000fc80000000057 */
[----:B0-----:R-:W-:-:S04]  /*2c60*/  FFMA R85, R85, R80, R86 ;  /* 0x0000005055557223 */ /* 0x001fc80000000056 */
[----:B------:R-:W-:-:S04]  /*2c70*/  FFMA R84, R84, R81, R85 ;  /* 0x0000005154547223 */ /* 0x000fc80000000055 */
[----:B------:R-:W-:-:S04]  /*2c80*/  FFMA R97, R97, R82, R84 ;  /* 0x0000005261617223 */ /* 0x000fc80000000054 */
[----:B------:R-:W-:-:S04]  /*2c90*/  FFMA R96, R96, R83, R97 ;  /* 0x0000005360607223 */ /* 0x000fc80000000061 */
[----:B------:R-:W-:Y:S02]  /*2ca0*/  FFMA R103, R103, R8, R96 ;  /* 0x0000000867677223 */ /* 0x000fe40000000060 */
[----:B------:R-:W0:Y:S02]  /*2cb0*/  LDS R8, [R94.X4] ;  /* 0x000000005e087984 */ /* 0x000e240000004800 */
[----:B------:R-:W-:Y:S02]  /*2cc0*/  FFMA R98, R98, R9, R103 ;  /* 0x0000000962627223 */ /* 0x000fe40000000067 */
[----:B------:R-:W-:Y:S02]  /*2cd0*/  LDS R9, [R94.X4+0x80] ;  /* 0x000080005e097984 */ /* 0x000fe40000004800 */
[----:B------:R-:W-:Y:S02]  /*2ce0*/  FFMA R105, R105, R10, R98 ;  /* 0x0000000a69697223 */ /* 0x000fe40000000062 */
[----:B------:R-:W1:Y:S02]  /*2cf0*/  LDS R10, [R94.X4+0x40] ;  /* 0x000040005e0a7984 */ /* 0x000e640000004800 */
[----:B------:R-:W-:-:S02]  /*2d00*/  FFMA R100, R100, R11, R105 ;  /* 0x0000000b64647223 */ /* 0x000fc40000000069 */
[----:B------:R-:W-:Y:S02]  /*2d10*/  LDS R11, [R94.X4+0x100] ;  /* 0x000100005e0b7984 */ /* 0x000fe40000004800 */
[----:B------:R-:W-:Y:S02]  /*2d20*/  FFMA R107, R107, R44, R100 ;  /* 0x0000002c6b6b7223 */ /* 0x000fe40000000064 */
[----:B------:R-:W2:Y:S02]  /*2d30*/  LDS R44, [R94.X4+0xc0] ;  /* 0x0000c0005e2c7984 */ /* 0x000ea40000004800 */
[----:B------:R-:W-:Y:S02]  /*2d40*/  FFMA R102, R102, R45, R107 ;  /* 0x0000002d66667223 */ /* 0x000fe4000000006b */
[----:B------:R-:W-:Y:S02]  /*2d50*/  LDS R45, [R94.X4+0x180] ;  /* 0x000180005e2d7984 */ /* 0x000fe40000004800 */
[----:B------:R-:W-:-:S02]  /*2d60*/  FFMA R109, R109, R46, R102 ;  /* 0x0000002e6d6d7223 */ /* 0x000fc40000000066 */
[----:B------:R-:W3:Y:S02]  /*2d70*/  LDS R46, [R94.X4+0x140] ;  /* 0x000140005e2e7984 */ /* 0x000ee40000004800 */
[----:B------:R-:W-:Y:S02]  /*2d80*/  FFMA R104, R104, R47, R109 ;  /* 0x0000002f68687223 */ /* 0x000fe4000000006d */
[----:B------:R-:W-:Y:S02]  /*2d90*/  LDS R47, [R94.X4+0x200] ;  /* 0x000200005e2f7984 */ /* 0x000fe40000004800 */
[----:B------:R-:W-:Y:S02]  /*2da0*/  FFMA R117, R117, R48, R104 ;  /* 0x0000003075757223 */ /* 0x000fe40000000068 */
[----:B------:R-:W4:Y:S02]  /*2db0*/  LDS R48, [R94.X4+0x1c0] ;  /* 0x0001c0005e307984 */ /* 0x000f240000004800 */
[----:B------:R-:W-:-:S02]  /*2dc0*/  FFMA R112, R112, R49, R117 ;  /* 0x0000003170707223 */ /* 0x000fc40000000075 */
[----:B------:R-:W-:Y:S02]  /*2dd0*/  LDS R49, [R94.X4+0x280] ;  /* 0x000280005e317984 */ /* 0x000fe40000004800 */
[----:B------:R-:W-:Y:S02]  /*2de0*/  FFMA R119, R119, R50, R112 ;  /* 0x0000003277777223 */ /* 0x000fe40000000070 */
[----:B------:R-:W5:Y:S02]  /*2df0*/  LDS R50, [R94.X4+0x240] ;  /* 0x000240005e327984 */ /* 0x000f640000004800 */
[----:B------:R-:W-:Y:S02]  /*2e00*/  FFMA R118, R118, R51, R119 ;  /* 0x0000003376767223 */ /* 0x000fe40000000077 */
[----:B------:R-:W-:Y:S02]  /*2e10*/  LDS R51, [R94.X4+0x600] ;  /* 0x000600005e337984 */ /* 0x000fe40000004800 */
[----:B------:R-:W-:-:S02]  /*2e20*/  FFMA R123, R123, R52, R118 ;  /* 0x000000347b7b7223 */ /* 0x000fc40000000076 */
[----:B------:R-:W-:Y:S02]  /*2e30*/  LDS R52, [R94.X4+0x640] ;  /* 0x000640005e347984 */ /* 0x000fe40000004800 */
[----:B------:R-:W-:Y:S02]  /*2e40*/  FFMA R116, R116, R53, R123 ;  /* 0x0000003574747223 */ /* 0x000fe4000000007b */
[----:B------:R-:W-:Y:S02]  /*2e50*/  LDS R53, [R94.X4+0x680] ;  /* 0x000680005e357984 */ /* 0x000fe40000004800 */
[----:B------:R-:W-:Y:S02]  /*2e60*/  FFMA R121, R121, R54, R116 ;  /* 0x0000003679797223 */ /* 0x000fe40000000074 */
[----:B------:R-:W-:Y:S02]  /*2e70*/  LDS R54, [R94.X4+0x6c0] ;  /* 0x0006c0005e367984 */ /* 0x000fe40000004800 */
[----:B------:R-:W-:-:S02]  /*2e80*/  FFMA R121, R114, R55, R121 ;  /* 0x0000003772797223 */ /* 0x000fc40000000079 */
[----:B------:R-:W-:Y:S02]  /*2e90*/  LDS R55, [R94.X4+0x700] ;  /* 0x000700005e377984 */ /* 0x000fe40000004800 */
[----:B0-----:R-:W-:-:S04]  /*2ea0*/  FFMA R8, R56, R8, R121 ;  /* 0x0000000838087223 */ /* 0x001fc80000000079 */
[----:B-1----:R-:W-:Y:S02]  /*2eb0*/  FFMA R57, R57, R10, R8 ;  /* 0x0000000a39397223 */ /* 0x002fe40000000008 */
[----:B------:R-:W0:Y:S02]  /*2ec0*/  LDS R8, [R94.X4+0x2c0] ;  /* 0x0002c0005e087984 */ /* 0x000e240000004800 */
[----:B------:R-:W-:Y:S02]  /*2ed0*/  FFMA R58, R58, R9, R57 ;  /* 0x000000093a3a7223 */ /* 0x000fe40000000039 */
[----:B------:R-:W1:Y:S02]  /*2ee0*/  LDS R9, [R94.X4+0x300] ;  /* 0x000300005e097984 */ /* 0x000e640000004800 */
[----:B--2---:R-:W-:Y:S02]  /*2ef0*/  FFMA R59, R59, R44, R58 ;  /* 0x0000002c3b3b7223 */ /* 0x004fe4000000003a */
[----:B------:R-:W2:Y:S02]  /*2f00*/  LDS R10, [R94.X4+0x340] ;  /* 0x000340005e0a7984 */ /* 0x000ea40000004800 */
[----:B------:R-:W-:-:S02]  /*2f10*/  FFMA R60, R60, R11, R59 ;  /* 0x0000000b3c3c7223 */ /* 0x000fc4000000003b */
[----:B------:R-:W2:Y:S02]  /*2f20*/  LDS R11, [R94.X4+0x380] ;  /* 0x000380005e0b7984 */ /* 0x000ea40000004800 */
[----:B---3--:R-:W-:Y:S02]  /*2f30*/  FFMA R61, R61, R46, R60 ;  /* 0x0000002e3d3d7223 */ /* 0x008fe4000000003c */
[----:B------:R-:W3:Y:S02]  /*2f40*/  LDS R44, [R94.X4+0x3c0] ;  /* 0x0003c0005e2c7984 */ /* 0x000ee40000004800 */
[----:B------:R-:W-:Y:S02]  /*2f50*/  FFMA R62, R62, R45, R61 ;  /* 0x0000002d3e3e7223 */ /* 0x000fe4000000003d */
[----:B------:R-:W-:Y:S02]  /*2f60*/  LDS R45, [R94.X4+0x480] ;  /* 0x000480005e2d7984 */ /* 0x000fe40000004800 */
[----:B----4-:R-:W-:-:S02]  /*2f70*/  FFMA R63, R63, R48, R62 ;  /* 0x000000303f3f7223 */ /* 0x010fc4000000003e */
[----:B------:R-:W-:Y:S02]  /*2f80*/  LDS R46, [R94.X4+0x4c0] ;  /* 0x0004c0005e2e7984 */ /* 0x000fe40000004800 */
[----:B------:R-:W-:Y:S02]  /*2f90*/  FFMA R64, R64, R47, R63 ;  /* 0x0000002f40407223 */ /* 0x000fe4000000003f */
[----:B------:R-:W-:Y:S02]  /*2fa0*/  LDS R47, [R94.X4+0x500] ;  /* 0x000500005e2f7984 */ /* 0x000fe40000004800 */
[----:B-----5:R-:W-:Y:S02]  /*2fb0*/  FFMA R65, R65, R50, R64 ;  /* 0x0000003241417223 */ /* 0x020fe40000000040 */
[----:B------:R-:W-:Y:S02]  /*2fc0*/  LDS R48, [R94.X4+0x540] ;  /* 0x000540005e307984 */ /* 0x000fe40000004800 */
[----:B------:R-:W-:-:S02]  /*2fd0*/  FFMA R66, R66, R49, R65 ;  /* 0x0000003142427223 */ /* 0x000fc40000000041 */
[----:B------:R-:W-:Y:S02]  /*2fe0*/  LDS R49, [R94.X4+0x580] ;  /* 0x000580005e317984 */ /* 0x000fe40000004800 */
[----:B0-----:R-:W-:Y:S02]  /*2ff0*/  FFMA R67, R67, R8, R66 ;  /* 0x0000000843437223 */ /* 0x001fe40000000042 */
[----:B------:R-:W-:Y:S02]  /*3000*/  LDS R50, [R94.X4+0x5c0] ;  /* 0x0005c0005e327984 */ /* 0x000fe40000004800 */
[----:B-1----:R-:W-:Y:S02]  /*3010*/  FFMA R68, R68, R9, R67 ;  /* 0x0000000944447223 */ /* 0x002fe40000000043 */
[----:B------:R-:W-:Y:S02]  /*3020*/  LDS R8, [R94.X4+0x440] ;  /* 0x000440005e087984 */ /* 0x000fe40000004800 */
[----:B--2---:R-:W-:-:S02]  /*3030*/  FFMA R69, R69, R10, R68 ;  /* 0x0000000a45457223 */ /* 0x004fc40000000044 */
[----:B------:R-:W0:Y:S02]  /*3040*/  LDS R9, [R94.X4+0x400] ;  /* 0x000400005e097984 */ /* 0x000e240000004800 */
[----:B------:R-:W-:Y:S02]  /*3050*/  FFMA R70, R70, R11, R69 ;  /* 0x0000000b46467223 */ /* 0x000fe40000000045 */
[----:B------:R-:W-:Y:S02]  /*3060*/  LDS R10, [R94.X4+0x7c0] ;  /* 0x0007c0005e0a7984 */ /* 0x000fe40000004800 */
[----:B---3--:R-:W-:Y:S02]  /*3070*/  FFMA R71, R71, R44, R70 ;  /* 0x0000002c47477223 */ /* 0x008fe40000000046 */
[----:B------:R-:W-:Y:S04]  /*3080*/  LDS R11, [R94.X4+0x780] ;  /* 0x000780005e0b7984 */ /* 0x000fe80000004800 */
[----:B------:R-:W-:Y:S04]  /*3090*/  LDS R44, [R94.X4+0x740] ;  /* 0x000740005e2c7984 */ /* 0x000fe80000004800 */
[----:B------:R-:W-:Y:S06]  /*30a0*/  BAR.SYNC 0x0 ;  /* 0x0000000000007b1d */ /* 0x000fec0000000000 */
[----:B------:R-:W-:Y:S04]  /*30b0*/  STS [R92], R71 ;  /* 0x000000475c007388 */ /* 0x000fe80000000800 */
[----:B------:R-:W-:Y:S06]  /*30c0*/  BAR.SYNC 0x0 ;  /* 0x0000000000007b1d */ /* 0x000fec0000000000 */
[----:B------:R-:W1:Y:S04]  /*30d0*/  LDS R57, [R94.X4] ;  /* 0x000000005e397984 */ /* 0x000e680000004800 */
[----:B------:R-:W2:Y:S04]  /*30e0*/  LDS R58, [R94.X4+0x40] ;  /* 0x000040005e3a7984 */ /* 0x000ea80000004800 */
[----:B------:R-:W3:Y:S04]  /*30f0*/  LDS R59, [R94.X4+0x80] ;  /* 0x000080005e3b7984 */ /* 0x000ee80000004800 */
[----:B------:R-:W4:Y:S04]  /*3100*/  LDS R60, [R94.X4+0xc0] ;  /* 0x0000c0005e3c7984 */ /* 0x000f280000004800 */
[----:B------:R-:W5:Y:S04]  /*3110*/  LDS R61, [R94.X4+0x100] ;  /* 0x000100005e3d7984 */ /* 0x000f680000004800 */
[----:B------:R-:W5:Y:S04]  /*3120*/  LDS R62, [R94.X4+0x140] ;  /* 0x000140005e3e7984 */ /* 0x000f680000004800 */
[----:B------:R-:W5:Y:S01]  /*3130*/  LDS R63, [R94.X4+0x180] ;  /* 0x000180005e3f7984 */ /* 0x000f620000004800 */
[----:B0-----:R-:W-:-:S03]  /*3140*/  FFMA R56, R4, R9, RZ ;  /* 0x0000000904387223 */ /* 0x001fc600000000ff */
[----:B------:R-:W0:Y:S01]  /*3150*/  LDS R64, [R94.X4+0x1c0] ;  /* 0x0001c0005e407984 */ /* 0x000e220000004800 */
[----:B------:R-:W-:-:S03]  /*3160*/  FFMA R9, R5, R8, R56 ;  /* 0x0000000805097223 */ /* 0x000fc60000000038 */
[----:B------:R-:W0:Y:S01]  /*3170*/  LDS R65, [R94.X4+0x200] ;  /* 0x000200005e417984 */ /* 0x000e220000004800 */
[----:B------:R-:W-:-:S03]  /*3180*/  FFMA R8, R6, R45, R9 ;  /* 0x0000002d06087223 */ /* 0x000fc60000000009 */
[----:B------:R-:W0:Y:S01]  /*3190*/  LDS R56, [R94.X4+0x240] ;  /* 0x000240005e387984 */ /* 0x000e220000004800 */
[----:B------:R-:W-:Y:S01]  /*31a0*/  FFMA R9, R7, R46, R8 ;  /* 0x0000002e07097223 */ /* 0x000fe20000000008 */
[----:B-1----:R-:W-:Y:S02]  /*31b0*/  FFMA R4, R4, R57, RZ ;  /* 0x0000003904047223 */ /* 0x002fe400000000ff */
[----:B------:R-:W1:Y:S02]  /*31c0*/  LDS R45, [R94.X4+0x280] ;  /* 0x000280005e2d7984 */ /* 0x000e640000004800 */
[----:B--2---:R-:W-:Y:S02]  /*31d0*/  FFMA R5, R5, R58, R4 ;  /* 0x0000003a05057223 */ /* 0x004fe40000000004 */
[----:B------:R-:W2:Y:S01]  /*31e0*/  LDS R46, [R94.X4+0x2c0] ;  /* 0x0002c0005e2e7984 */ /* 0x000ea20000004800 */
[----:B------:R-:W-:Y:S01]  /*31f0*/  FFMA R4, R32, R47, R9 ;  /* 0x0000002f20047223 */ /* 0x000fe20000000009 */
[----:B---3--:R-:W-:-:S02]  /*3200*/  FFMA R6, R6, R59, R5 ;  /* 0x0000003b06067223 */ /* 0x008fc40000000005 */
[----:B------:R-:W3:Y:S01]  /*3210*/  LDS R47, [R94.X4+0x300] ;  /* 0x000300005e2f7984 */ /* 0x000ee20000004800 */
[----:B------:R-:W-:Y:S01]  /*3220*/  FFMA R5, R33, R48, R4 ;  /* 0x0000003021057223 */ /* 0x000fe20000000004 */
[----:B----4-:R-:W-:Y:S02]  /*3230*/  FFMA R7, R7, R60, R6 ;  /* 0x0000003c07077223 */ /* 0x010fe40000000006 */
[----:B------:R-:W4:Y:S01]  /*3240*/  LDS R48, [R94.X4+0x340] ;  /* 0x000340005e307984 */ /* 0x000f220000004800 */
[----:B------:R-:W-:Y:S01]  /*3250*/  FFMA R4, R34, R49, R5 ;  /* 0x0000003122047223 */ /* 0x000fe20000000005 */
[C---:B------:R-:W-:Y:S01]  /*3260*/  LEA R57, P3, R93.reuse, c[0x0][0x168], 0x1 ;  /* 0x00005a005d397a11 */ /* 0x040fe200078608ff */
[----:B-----5:R-:W-:Y:S01]  /*3270*/  FFMA R32, R32, R61, R7 ;  /* 0x0000003d20207223 */ /* 0x020fe20000000007 */
[----:B------:R-:W5:Y:S02]  /*3280*/  LDS R49, [R94.X4+0x380] ;  /* 0x000380005e317984 */ /* 0x000f640000004800 */
[----:B------:R-:W-:Y:S01]  /*3290*/  LEA.HI.X R93, R93, c[0x0][0x16c], R20, 0x1, P3 ;  /* 0x00005b005d5d7a11 */ /* 0x000fe200018f0c14 */
[----:B------:R-:W-:Y:S01]  /*32a0*/  FFMA R33, R33, R62, R32 ;  /* 0x0000003e21217223 */ /* 0x000fe20000000020 */
[----:B------:R-:W5:Y:S01]  /*32b0*/  LDS R20, [R94.X4+0x3c0] ;  /* 0x0003c0005e147984 */ /* 0x000f620000004800 */
[----:B------:R-:W-:-:S02]  /*32c0*/  FFMA R9, R35, R50, R4 ;  /* 0x0000003223097223 */ /* 0x000fc40000000004 */
[----:B------:R-:W-:Y:S01]  /*32d0*/  FFMA R34, R34, R63, R33 ;  /* 0x0000003f22227223 */ /* 0x000fe20000000021 */
[----:B------:R-:W-:-:S03]  /*32e0*/  LEA R4, P4, R18, R57, 0x1 ;  /* 0x0000003912047211 */ /* 0x000fc600078808ff */
[----:B0-----:R-:W-:Y:S01]  /*32f0*/  FFMA R35, R35, R64, R34 ;  /* 0x0000004023237223 */ /* 0x001fe20000000022 */
[----:B------:R-:W-:Y:S02]  /*3300*/  LEA R6, P3, R22, R57, 0x1 ;  /* 0x0000003916067211 */ /* 0x000fe400078608ff */
[----:B------:R-:W-:Y:S01]  /*3310*/  LEA.HI.X R5, R18, R93, R23, 0x1, P4 ;  /* 0x0000005d12057211 */ /* 0x000fe200020f0c17 */
[C---:B------:R-:W-:Y:S01]  /*3320*/  FFMA R18, R36.reuse, R51, R9 ;  /* 0x0000003324127223 */ /* 0x040fe20000000009 */
[----:B------:R-:W-:Y:S01]  /*3330*/  FFMA R36, R36, R65, R35 ;  /* 0x0000004124247223 */ /* 0x000fe20000000023 */
[----:B------:R-:W-:Y:S02]  /*3340*/  LEA.HI.X R7, R22, R93, R17, 0x1, P3 ;  /* 0x0000005d16077211 */ /* 0x000fe400018f0c11 */
[C---:B------:R-:W-:Y:S01]  /*3350*/  FFMA R17, R37.reuse, R52, R18 ;  /* 0x0000003425117223 */ /* 0x040fe20000000012 */
[----:B------:R-:W-:Y:S01]  /*3360*/  FFMA R37, R37, R56, R36 ;  /* 0x0000003825257223 */ /* 0x000fe20000000024 */
[----:B------:R-:W-:Y:S01]  /*3370*/  FFMA R12, R12, R130, R129 ;  /* 0x000000820c0c7223 */ /* 0x000fe20000000081 */
[----:B------:R-:W-:Y:S01]  /*3380*/  LEA R8, P3, R3, R57, 0x1 ;  /* 0x0000003903087211 */ /* 0x000fe200078608ff */
[C---:B------:R-:W-:Y:S01]  /*3390*/  FFMA R18, R38.reuse, R53, R17 ;  /* 0x0000003526127223 */ /* 0x040fe20000000011 */
[----:B-1----:R-:W-:Y:S01]  /*33a0*/  FFMA R38, R38, R45, R37 ;  /* 0x0000002d26267223 */ /* 0x002fe20000000025 */
[----:B------:R-:W-:Y:S01]  /*33b0*/  FFMA R13, R13, R128, R12 ;  /* 0x000000800d0d7223 */ /* 0x000fe2000000000c */
[----:B------:R-:W-:Y:S01]  /*33c0*/  LEA.HI.X R9, R3, R93, R26, 0x1, P3 ;  /* 0x0000005d03097211 */ /* 0x000fe200018f0c1a */
[C---:B------:R-:W-:Y:S01]  /*33d0*/  FFMA R3, R39.reuse, R54, R18 ;  /* 0x0000003627037223 */ /* 0x040fe20000000012 */
[----:B--2---:R-:W-:Y:S01]  /*33e0*/  FFMA R39, R39, R46, R38 ;  /* 0x0000002e27277223 */ /* 0x004fe20000000026 */
[----:B------:R-:W-:Y:S01]  /*33f0*/  FFMA R14, R14, R127, R13 ;  /* 0x0000007f0e0e7223 */ /* 0x000fe2000000000d */
[----:B------:R-:W-:Y:S01]  /*3400*/  LEA R12, P3, R24, R57, 0x1 ;  /* 0x00000039180c7211 */ /* 0x000fe200078608ff */
[C---:B------:R-:W-:Y:S01]  /*3410*/  FFMA R18, R28.reuse, R55, R3 ;  /* 0x000000371c127223 */ /* 0x040fe20000000003 */
[----:B---3--:R-:W-:Y:S01]  /*3420*/  FFMA R28, R28, R47, R39 ;  /* 0x0000002f1c1c7223 */ /* 0x008fe20000000027 */
[----:B------:R-:W-:Y:S01]  /*3430*/  FFMA R15, R15, R126, R14 ;  /* 0x0000007e0f0f7223 */ /* 0x000fe2000000000e */
[----:B------:R-:W-:Y:S01]  /*3440*/  LEA.HI.X R13, R24, R93, R25, 0x1, P3 ;  /* 0x0000005d180d7211 */ /* 0x000fe200018f0c19 */
[----:B------:R-:W-:Y:S01]  /*3450*/  FFMA R3, R29, R44, R18 ;  /* 0x0000002c1d037223 */ /* 0x000fe20000000012 */
[----:B------:R-:W-:Y:S01]  /*3460*/  LEA R14, P3, R27, R57, 0x1 ;  /* 0x000000391b0e7211 */ /* 0x000fe200078608ff */
[----:B----4-:R-:W-:Y:S01]  /*3470*/  FFMA R29, R29, R48, R28 ;  /* 0x000000301d1d7223 */ /* 0x010fe2000000001c */
[----:B------:R-:W-:-:S02]  /*3480*/  FFMA R40, R40, R124, R15 ;  /* 0x0000007c28287223 */ /* 0x000fc4000000000f */
[----:B------:R-:W-:Y:S01]  /*3490*/  LEA.HI.X R15, R27, R93, R0, 0x1, P3 ;  /* 0x0000005d1b0f7211 */ /* 0x000fe200018f0c00 */
[C---:B------:R-:W-:Y:S01]  /*34a0*/  FFMA R0, R30.reuse, R11, R3 ;  /* 0x0000000b1e007223 */ /* 0x040fe20000000003 */
[----:B-----5:R-:W-:Y:S01]  /*34b0*/  FFMA R30, R30, R49, R29 ;  /* 0x000000311e1e7223 */ /* 0x020fe2000000001d */
[----:B------:R-:W-:-:S03]  /*34c0*/  FFMA R41, R41, R122, R40 ;  /* 0x0000007a29297223 */ /* 0x000fc60000000028 */
[C---:B------:R-:W-:Y:S01]  /*34d0*/  FFMA R20, R31.reuse, R20, R30 ;  /* 0x000000141f147223 */ /* 0x040fe2000000001e */
[----:B------:R-:W-:Y:S01]  /*34e0*/  FFMA R42, R42, R125, R41 ;  /* 0x0000007d2a2a7223 */ /* 0x000fe20000000029 */
[----:B------:R-:W-:Y:S01]  /*34f0*/  F2FP.PACK_AB R16, R16, R21 ;  /* 0x000000151010723e */ /* 0x000fe200000000ff */
[----:B------:R-:W-:Y:S01]  /*3500*/  FFMA R0, R31, R10, R0 ;  /* 0x0000000a1f007223 */ /* 0x000fe20000000000 */
[----:B------:R-:W-:Y:S01]  /*3510*/  FADD R20, RZ, -R20 ;  /* 0x80000014ff147221 */ /* 0x000fe20000000000 */
[----:B------:R-:W-:Y:S01]  /*3520*/  FFMA R42, R43, R120, R42 ;  /* 0x000000782b2a7223 */ /* 0x000fe2000000002a */
[----:B------:R-:W-:Y:S01]  /*3530*/  F2FP.PACK_AB R2, R2, R19 ;  /* 0x000000130202723e */ /* 0x000fe200000000ff */
[----:B------:R-:W-:Y:S01]  /*3540*/  ULDC.64 UR4, c[0x0][0x118] ;  /* 0x0000460000047ab9 */ /* 0x000fe20000000a00 */
[----:B------:R-:W-:Y:S01]  /*3550*/  PRMT R10, R16, 0x7632, R10 ;  /* 0x00007632100a7816 */ /* 0x000fe2000000000a */
[----:B------:R0:W-:Y:S01]  /*3560*/  @P6 STG.E.U16 [R6.64], R16 ;  /* 0x0000001006006986 */ /* 0x0001e2000c101504 */
[----:B------:R-:W-:Y:S01]  /*3570*/  F2FP.PACK_AB R99, R131, R99 ;  /* 0x000000638363723e */ /* 0x000fe200000000ff */
[----:B------:R-:W-:Y:S01]  /*3580*/  FADD R42, RZ, -R42 ;  /* 0x8000002aff2a7221 */ /* 0x000fe20000000000 */
[--C-:B------:R-:W-:Y:S01]  /*3590*/  FADD R3, RZ, -R0.reuse ;  /* 0x80000000ff037221 */ /* 0x100fe20000000000 */
[----:B------:R-:W-:Y:S01]  /*35a0*/  F2FP.PACK_AB R20, R20, R101 ;  /* 0x000000651414723e */ /* 0x000fe200000000ff */
[----:B------:R1:W-:Y:S01]  /*35b0*/  @P0 STG.E.U16 [R4.64+0x20], R10 ;  /* 0x0000200a04000986 */ /* 0x0003e2000c101504 */
[----:B------:R-:W-:-:S02]  /*35c0*/  PRMT R0, R99, 0x7632, R0 ;  /* 0x0000763263007816 */ /* 0x000fc40000000000 */
[----:B------:R-:W-:Y:S02]  /*35d0*/  F2FP.PACK_AB R3, R42, R3 ;  /* 0x000000032a03723e */ /* 0x000fe400000000ff */
[----:B0-----:R-:W-:Y:S01]  /*35e0*/  PRMT R7, R2, 0x7632, R7 ;  /* 0x0000763202077816 */ /* 0x001fe20000000007 */
[----:B------:R1:W-:Y:S01]  /*35f0*/  @P1 STG.E.U16 [R8.64+0x40], R2 ;  /* 0x0000400208001986 */ /* 0x0003e2000c101504 */
[----:B------:R-:W-:-:S03]  /*3600*/  PRMT R6, R20, 0x7632, R6 ;  /* 0x0000763214067816 */ /* 0x000fc60000000006 */
[----:B------:R1:W-:Y:S04]  /*3610*/  @P2 STG.E.U16 [R12.64+0x60], R7 ;  /* 0x000060070c002986 */ /* 0x0003e8000c101504 */
[----:B------:R1:W-:Y:S04]  /*3620*/  @P0 STG.E.U16 [R4.64], R99 ;  /* 0x0000006304000986 */ /* 0x0003e8000c101504 */
[----:B------:R1:W-:Y:S04]  /*3630*/  @P1 STG.E.U16 [R8.64], R0 ;  /* 0x0000000008001986 */ /* 0x0003e8000c101504 */
[----:B------:R1:W-:Y:S04]  /*3640*/  @P1 STG.E.U16 [R8.64+0x20], R20 ;  /* 0x0000201408001986 */ /* 0x0003e8000c101504 */
[----:B------:R1:W-:Y:S04]  /*3650*/  @P2 STG.E.U16 [R12.64], R6 ;  /* 0x000000060c002986 */ /* 0x0003e8000c101504 */
[----:B------:R1:W-:Y:S01]  /*3660*/  @P2 STG.E.U16 [R14.64+0x20], R3 ;  /* 0x000020030e002986 */ /* 0x0003e2000c101504 */
[----:B------:R-:W-:Y:S05]  /*3670*/  @!P2 EXIT ;  /* 0x000000000000a94d */ /* 0x000fea0003800000 */
[----:B-1----:R-:W-:-:S05]  /*3680*/  PRMT R7, R3, 0x7632, R7 ;  /* 0x0000763203077816 */ /* 0x002fca0000000007 */
[----:B------:R-:W-:Y:S01]  /*3690*/  STG.E.U16 [R14.64+0x40], R7 ;  /* 0x000040070e007986 */ /* 0x000fe2000c101504 */
[----:B------:R-:W-:Y:S05]  /*36a0*/  EXIT ;  /* 0x000000000000794d */ /* 0x000fea0003800000 */
.L_x_5:
[----:B------:R-:W-:-:S00]  /*36b0*/  BRA `(.L_x_5) ;  /* 0xfffffff000007947 */ /* 0x000fc0000383ffff */
[----:B------:R-:W-:-:S00]  /*36c0*/  NOP ;  /* 0x0000000000007918 */ /* 0x000fc00000000000 */
        /* <DEDUP_REMOVED lines=11> */
.L_x_6:


//--------------------- .nv.shared.merge_16x16_to_64x64_inverse_kernel --------------------------
	.section	.nv.shared.merge_16x16_to_64x64_inverse_kernel,"aw",@nobits
	.align	16
